//
// Generated by NVIDIA NVVM Compiler
//
// Compiler Build ID: CL-36424714
// Cuda compilation tools, release 13.0, V13.0.88
// Based on NVVM 20.0.0
//

.version 9.0
.target sm_100
.address_size 64

	// .globl	hwma_batch_f32

.visible .entry hwma_batch_f32(
	.param .u64 .ptr .align 1 hwma_batch_f32_param_0,
	.param .u64 .ptr .align 1 hwma_batch_f32_param_1,
	.param .u64 .ptr .align 1 hwma_batch_f32_param_2,
	.param .u64 .ptr .align 1 hwma_batch_f32_param_3,
	.param .u32 hwma_batch_f32_param_4,
	.param .u32 hwma_batch_f32_param_5,
	.param .u32 hwma_batch_f32_param_6,
	.param .u64 .ptr .align 1 hwma_batch_f32_param_7
)
{
	.reg .pred 	%p<19>;
	.reg .b32 	%r<62>;
	.reg .b32 	%f<6>;
	.reg .b64 	%rd<45>;
	.reg .b64 	%fd<97>;

	ld.param.u64 	%rd10, [hwma_batch_f32_param_0];
	ld.param.u64 	%rd11, [hwma_batch_f32_param_1];
	ld.param.u64 	%rd12, [hwma_batch_f32_param_2];
	ld.param.u64 	%rd13, [hwma_batch_f32_param_3];
	ld.param.u32 	%r33, [hwma_batch_f32_param_4];
	ld.param.u32 	%r34, [hwma_batch_f32_param_5];
	ld.param.u32 	%r35, [hwma_batch_f32_param_6];
	ld.param.u64 	%rd14, [hwma_batch_f32_param_7];
	cvta.to.global.u64 	%rd1, %rd14;
	cvta.to.global.u64 	%rd2, %rd10;
	mov.u32 	%r36, %ctaid.x;
	mov.u32 	%r37, %ntid.x;
	mov.u32 	%r38, %tid.x;
	mad.lo.s32 	%r1, %r36, %r37, %r38;
	setp.ge.s32 	%p1, %r1, %r35;
	setp.lt.s32 	%p2, %r34, 1;
	or.pred  	%p3, %p2, %p1;
	@%p3 bra 	$L__BB0_20;
	cvta.to.global.u64 	%rd15, %rd11;
	cvta.to.global.u64 	%rd16, %rd12;
	cvta.to.global.u64 	%rd17, %rd13;
	setp.lt.s32 	%p4, %r33, 0;
	min.u32 	%r39, %r33, %r34;
	selp.b32 	%r2, 0, %r39, %p4;
	mul.wide.s32 	%rd18, %r1, 8;
	add.s64 	%rd19, %rd15, %rd18;
	ld.global.nc.f64 	%fd1, [%rd19];
	add.s64 	%rd20, %rd16, %rd18;
	ld.global.nc.f64 	%fd2, [%rd20];
	add.s64 	%rd21, %rd17, %rd18;
	ld.global.nc.f64 	%fd3, [%rd21];
	mul.lo.s32 	%r3, %r34, %r1;
	setp.eq.s32 	%p5, %r2, 0;
	@%p5 bra 	$L__BB0_13;
	and.b32  	%r4, %r2, 7;
	setp.lt.u32 	%p6, %r2, 8;
	mov.b32 	%r54, 0;
	@%p6 bra 	$L__BB0_5;
	and.b32  	%r54, %r2, 2147483640;
	neg.s32 	%r52, %r54;
	add.s64 	%rd3, %rd1, 16;
	mov.u32 	%r51, %r3;
$L__BB0_4:
	.pragma "nounroll";
	mul.wide.s32 	%rd22, %r51, 4;
	add.s64 	%rd23, %rd3, %rd22;
	mov.b32 	%r41, 2147483647;
	st.global.u32 	[%rd23+-16], %r41;
	st.global.u32 	[%rd23+-12], %r41;
	st.global.u32 	[%rd23+-8], %r41;
	st.global.u32 	[%rd23+-4], %r41;
	st.global.u32 	[%rd23], %r41;
	st.global.u32 	[%rd23+4], %r41;
	st.global.u32 	[%rd23+8], %r41;
	st.global.u32 	[%rd23+12], %r41;
	add.s32 	%r52, %r52, 8;
	add.s32 	%r51, %r51, 8;
	setp.ne.s32 	%p7, %r52, 0;
	@%p7 bra 	$L__BB0_4;
$L__BB0_5:
	setp.eq.s32 	%p8, %r4, 0;
	@%p8 bra 	$L__BB0_13;
	and.b32  	%r12, %r2, 3;
	setp.lt.u32 	%p9, %r4, 4;
	@%p9 bra 	$L__BB0_8;
	add.s32 	%r42, %r54, %r3;
	mul.wide.s32 	%rd24, %r42, 4;
	add.s64 	%rd25, %rd1, %rd24;
	mov.b32 	%r43, 2147483647;
	st.global.u32 	[%rd25], %r43;
	st.global.u32 	[%rd25+4], %r43;
	st.global.u32 	[%rd25+8], %r43;
	st.global.u32 	[%rd25+12], %r43;
	add.s32 	%r54, %r54, 4;
$L__BB0_8:
	setp.eq.s32 	%p10, %r12, 0;
	@%p10 bra 	$L__BB0_13;
	setp.eq.s32 	%p11, %r12, 1;
	@%p11 bra 	$L__BB0_11;
	add.s32 	%r44, %r54, %r3;
	mul.wide.s32 	%rd26, %r44, 4;
	add.s64 	%rd27, %rd1, %rd26;
	mov.b32 	%r45, 2147483647;
	st.global.u32 	[%rd27], %r45;
	st.global.u32 	[%rd27+4], %r45;
	add.s32 	%r54, %r54, 2;
$L__BB0_11:
	and.b32  	%r46, %r2, 1;
	setp.eq.b32 	%p12, %r46, 1;
	not.pred 	%p13, %p12;
	@%p13 bra 	$L__BB0_13;
	add.s32 	%r47, %r54, %r3;
	mul.wide.s32 	%rd28, %r47, 4;
	add.s64 	%rd29, %rd1, %rd28;
	mov.b32 	%r48, 2147483647;
	st.global.u32 	[%rd29], %r48;
$L__BB0_13:
	setp.ge.u32 	%p14, %r2, %r34;
	@%p14 bra 	$L__BB0_20;
	mul.wide.u32 	%rd30, %r2, 8;
	add.s64 	%rd43, %rd2, %rd30;
	ld.global.nc.f64 	%fd96, [%rd43];
	sub.s32 	%r49, %r34, %r2;
	and.b32  	%r17, %r49, 3;
	setp.eq.s32 	%p15, %r17, 0;
	mov.f64 	%fd91, 0d0000000000000000;
	mov.u32 	%r59, %r2;
	mov.f64 	%fd95, %fd91;
	@%p15 bra 	$L__BB0_17;
	add.s32 	%r57, %r2, %r3;
	neg.s32 	%r56, %r17;
	mov.f64 	%fd91, 0d0000000000000000;
	mov.u32 	%r59, %r2;
	mov.f64 	%fd89, %fd91;
	mov.f64 	%fd90, %fd96;
$L__BB0_16:
	.pragma "nounroll";
	mul.wide.s32 	%rd33, %r57, 4;
	add.s64 	%rd34, %rd1, %rd33;
	ld.global.nc.f64 	%fd22, [%rd43];
	add.f64 	%fd23, %fd90, %fd89;
	fma.rn.f64 	%fd24, %fd91, 0d3FE0000000000000, %fd23;
	mul.f64 	%fd25, %fd1, %fd22;
	mov.f64 	%fd26, 0d3FF0000000000000;
	sub.f64 	%fd27, %fd26, %fd1;
	fma.rn.f64 	%fd96, %fd27, %fd24, %fd25;
	sub.f64 	%fd28, %fd96, %fd90;
	mul.f64 	%fd29, %fd2, %fd28;
	add.f64 	%fd30, %fd89, %fd91;
	sub.f64 	%fd31, %fd26, %fd2;
	fma.rn.f64 	%fd95, %fd31, %fd30, %fd29;
	sub.f64 	%fd32, %fd95, %fd89;
	mul.f64 	%fd33, %fd3, %fd32;
	sub.f64 	%fd34, %fd26, %fd3;
	fma.rn.f64 	%fd91, %fd34, %fd91, %fd33;
	add.f64 	%fd35, %fd96, %fd95;
	fma.rn.f64 	%fd36, %fd91, 0d3FE0000000000000, %fd35;
	cvt.rn.f32.f64 	%f1, %fd36;
	st.global.f32 	[%rd34], %f1;
	add.s32 	%r59, %r59, 1;
	add.s32 	%r57, %r57, 1;
	add.s64 	%rd43, %rd43, 8;
	add.s32 	%r56, %r56, 1;
	setp.ne.s32 	%p16, %r56, 0;
	mov.f64 	%fd89, %fd95;
	mov.f64 	%fd90, %fd96;
	@%p16 bra 	$L__BB0_16;
$L__BB0_17:
	sub.s32 	%r50, %r2, %r34;
	setp.gt.u32 	%p17, %r50, -4;
	@%p17 bra 	$L__BB0_20;
	ld.param.u64 	%rd41, [hwma_batch_f32_param_0];
	sub.s32 	%r61, %r59, %r34;
	mul.wide.u32 	%rd35, %r59, 8;
	cvta.to.global.u64 	%rd36, %rd41;
	add.s64 	%rd37, %rd35, %rd36;
	add.s64 	%rd44, %rd37, 16;
	add.s32 	%r60, %r59, %r3;
$L__BB0_19:
	ld.param.u64 	%rd42, [hwma_batch_f32_param_7];
	mul.wide.s32 	%rd38, %r60, 4;
	cvta.to.global.u64 	%rd39, %rd42;
	add.s64 	%rd40, %rd39, %rd38;
	ld.global.nc.f64 	%fd37, [%rd44+-16];
	add.f64 	%fd38, %fd96, %fd95;
	fma.rn.f64 	%fd39, %fd91, 0d3FE0000000000000, %fd38;
	mul.f64 	%fd40, %fd1, %fd37;
	mov.f64 	%fd41, 0d3FF0000000000000;
	sub.f64 	%fd42, %fd41, %fd1;
	fma.rn.f64 	%fd43, %fd42, %fd39, %fd40;
	sub.f64 	%fd44, %fd43, %fd96;
	mul.f64 	%fd45, %fd2, %fd44;
	add.f64 	%fd46, %fd95, %fd91;
	sub.f64 	%fd47, %fd41, %fd2;
	fma.rn.f64 	%fd48, %fd47, %fd46, %fd45;
	sub.f64 	%fd49, %fd48, %fd95;
	mul.f64 	%fd50, %fd3, %fd49;
	sub.f64 	%fd51, %fd41, %fd3;
	fma.rn.f64 	%fd52, %fd51, %fd91, %fd50;
	add.f64 	%fd53, %fd43, %fd48;
	fma.rn.f64 	%fd54, %fd52, 0d3FE0000000000000, %fd53;
	cvt.rn.f32.f64 	%f2, %fd54;
	st.global.f32 	[%rd40], %f2;
	ld.global.nc.f64 	%fd55, [%rd44+-8];
	mul.f64 	%fd56, %fd1, %fd55;
	fma.rn.f64 	%fd57, %fd42, %fd54, %fd56;
	sub.f64 	%fd58, %fd57, %fd43;
	mul.f64 	%fd59, %fd2, %fd58;
	add.f64 	%fd60, %fd48, %fd52;
	fma.rn.f64 	%fd61, %fd47, %fd60, %fd59;
	sub.f64 	%fd62, %fd61, %fd48;
	mul.f64 	%fd63, %fd3, %fd62;
	fma.rn.f64 	%fd64, %fd51, %fd52, %fd63;
	add.f64 	%fd65, %fd57, %fd61;
	fma.rn.f64 	%fd66, %fd64, 0d3FE0000000000000, %fd65;
	cvt.rn.f32.f64 	%f3, %fd66;
	st.global.f32 	[%rd40+4], %f3;
	ld.global.nc.f64 	%fd67, [%rd44];
	mul.f64 	%fd68, %fd1, %fd67;
	fma.rn.f64 	%fd69, %fd42, %fd66, %fd68;
	sub.f64 	%fd70, %fd69, %fd57;
	mul.f64 	%fd71, %fd2, %fd70;
	add.f64 	%fd72, %fd61, %fd64;
	fma.rn.f64 	%fd73, %fd47, %fd72, %fd71;
	sub.f64 	%fd74, %fd73, %fd61;
	mul.f64 	%fd75, %fd3, %fd74;
	fma.rn.f64 	%fd76, %fd51, %fd64, %fd75;
	add.f64 	%fd77, %fd69, %fd73;
	fma.rn.f64 	%fd78, %fd76, 0d3FE0000000000000, %fd77;
	cvt.rn.f32.f64 	%f4, %fd78;
	st.global.f32 	[%rd40+8], %f4;
	ld.global.nc.f64 	%fd79, [%rd44+8];
	mul.f64 	%fd80, %fd1, %fd79;
	fma.rn.f64 	%fd96, %fd42, %fd78, %fd80;
	sub.f64 	%fd81, %fd96, %fd69;
	mul.f64 	%fd82, %fd2, %fd81;
	add.f64 	%fd83, %fd73, %fd76;
	fma.rn.f64 	%fd95, %fd47, %fd83, %fd82;
	sub.f64 	%fd84, %fd95, %fd73;
	mul.f64 	%fd85, %fd3, %fd84;
	fma.rn.f64 	%fd91, %fd51, %fd76, %fd85;
	add.f64 	%fd86, %fd96, %fd95;
	fma.rn.f64 	%fd87, %fd91, 0d3FE0000000000000, %fd86;
	cvt.rn.f32.f64 	%f5, %fd87;
	st.global.f32 	[%rd40+12], %f5;
	add.s32 	%r61, %r61, 4;
	add.s64 	%rd44, %rd44, 32;
	add.s32 	%r60, %r60, 4;
	setp.ne.s32 	%p18, %r61, 0;
	@%p18 bra 	$L__BB0_19;
$L__BB0_20:
	ret;

}
	// .globl	hwma_multi_series_one_param_f32
.visible .entry hwma_multi_series_one_param_f32(
	.param .u64 .ptr .align 1 hwma_multi_series_one_param_f32_param_0,
	.param .f32 hwma_multi_series_one_param_f32_param_1,
	.param .f32 hwma_multi_series_one_param_f32_param_2,
	.param .f32 hwma_multi_series_one_param_f32_param_3,
	.param .u32 hwma_multi_series_one_param_f32_param_4,
	.param .u32 hwma_multi_series_one_param_f32_param_5,
	.param .u64 .ptr .align 1 hwma_multi_series_one_param_f32_param_6,
	.param .u64 .ptr .align 1 hwma_multi_series_one_param_f32_param_7
)
.maxntid 256
.minnctapersm 2
{
	.reg .pred 	%p<21>;
	.reg .b32 	%r<62>;
	.reg .b32 	%f<18>;
	.reg .b64 	%rd<50>;
	.reg .b64 	%fd<106>;

	ld.param.u64 	%rd10, [hwma_multi_series_one_param_f32_param_0];
	ld.param.f32 	%f1, [hwma_multi_series_one_param_f32_param_1];
	ld.param.f32 	%f2, [hwma_multi_series_one_param_f32_param_2];
	ld.param.f32 	%f3, [hwma_multi_series_one_param_f32_param_3];
	ld.param.u32 	%r34, [hwma_multi_series_one_param_f32_param_4];
	ld.param.u32 	%r35, [hwma_multi_series_one_param_f32_param_5];
	ld.param.u64 	%rd9, [hwma_multi_series_one_param_f32_param_6];
	ld.param.u64 	%rd11, [hwma_multi_series_one_param_f32_param_7];
	cvta.to.global.u64 	%rd1, %rd11;
	cvta.to.global.u64 	%rd2, %rd10;
	mov.u32 	%r36, %ctaid.x;
	mov.u32 	%r1, %ntid.x;
	mov.u32 	%r37, %tid.x;
	mad.lo.s32 	%r52, %r36, %r1, %r37;
	setp.ge.s32 	%p1, %r52, %r34;
	setp.lt.s32 	%p2, %r35, 1;
	or.pred  	%p3, %p2, %p1;
	@%p3 bra 	$L__BB1_22;
	cvt.f64.f32 	%fd1, %f1;
	cvt.f64.f32 	%fd2, %f2;
	cvt.f64.f32 	%fd3, %f3;
	mov.f64 	%fd28, 0d3FF0000000000000;
	sub.f64 	%fd4, %fd28, %fd1;
	sub.f64 	%fd5, %fd28, %fd2;
	sub.f64 	%fd6, %fd28, %fd3;
	mov.u32 	%r38, %nctaid.x;
	mul.lo.s32 	%r3, %r1, %r38;
	shl.b32 	%r4, %r34, 3;
	cvta.to.global.u64 	%rd3, %rd9;
	mul.wide.s32 	%rd32, %r34, 4;
$L__BB1_2:
	mul.wide.s32 	%rd12, %r52, 4;
	add.s64 	%rd13, %rd3, %rd12;
	ld.global.nc.u32 	%r39, [%rd13];
	setp.lt.s32 	%p4, %r39, 0;
	min.s32 	%r40, %r39, %r35;
	selp.b32 	%r6, 0, %r40, %p4;
	setp.lt.s32 	%p5, %r6, 1;
	@%p5 bra 	$L__BB1_14;
	and.b32  	%r7, %r6, 7;
	setp.lt.u32 	%p6, %r6, 8;
	mov.u32 	%r55, %r52;
	@%p6 bra 	$L__BB1_6;
	and.b32  	%r41, %r6, 2147483640;
	neg.s32 	%r53, %r41;
	mov.u32 	%r55, %r52;
$L__BB1_5:
	.pragma "nounroll";
	mul.wide.s32 	%rd14, %r55, 4;
	add.s64 	%rd15, %rd1, %rd14;
	mov.b32 	%r42, 2147483647;
	st.global.u32 	[%rd15], %r42;
	add.s64 	%rd17, %rd15, %rd32;
	st.global.u32 	[%rd17], %r42;
	add.s64 	%rd18, %rd17, %rd32;
	st.global.u32 	[%rd18], %r42;
	add.s64 	%rd19, %rd18, %rd32;
	st.global.u32 	[%rd19], %r42;
	add.s64 	%rd20, %rd19, %rd32;
	st.global.u32 	[%rd20], %r42;
	add.s64 	%rd21, %rd20, %rd32;
	st.global.u32 	[%rd21], %r42;
	add.s64 	%rd22, %rd21, %rd32;
	st.global.u32 	[%rd22], %r42;
	add.s64 	%rd23, %rd22, %rd32;
	st.global.u32 	[%rd23], %r42;
	add.s32 	%r55, %r55, %r4;
	add.s32 	%r53, %r53, 8;
	setp.ne.s32 	%p7, %r53, 0;
	@%p7 bra 	$L__BB1_5;
$L__BB1_6:
	setp.eq.s32 	%p8, %r7, 0;
	@%p8 bra 	$L__BB1_14;
	and.b32  	%r14, %r6, 3;
	setp.lt.u32 	%p9, %r7, 4;
	@%p9 bra 	$L__BB1_9;
	mul.wide.s32 	%rd24, %r55, 4;
	add.s64 	%rd25, %rd1, %rd24;
	mov.b32 	%r43, 2147483647;
	st.global.u32 	[%rd25], %r43;
	add.s64 	%rd27, %rd25, %rd32;
	st.global.u32 	[%rd27], %r43;
	add.s64 	%rd28, %rd27, %rd32;
	st.global.u32 	[%rd28], %r43;
	add.s64 	%rd29, %rd28, %rd32;
	st.global.u32 	[%rd29], %r43;
	shl.b32 	%r44, %r34, 2;
	add.s32 	%r55, %r44, %r55;
$L__BB1_9:
	setp.eq.s32 	%p10, %r14, 0;
	@%p10 bra 	$L__BB1_14;
	setp.eq.s32 	%p11, %r14, 1;
	@%p11 bra 	$L__BB1_12;
	mul.wide.s32 	%rd30, %r55, 4;
	add.s64 	%rd31, %rd1, %rd30;
	mov.b32 	%r45, 2147483647;
	st.global.u32 	[%rd31], %r45;
	add.s64 	%rd33, %rd31, %rd32;
	st.global.u32 	[%rd33], %r45;
	shl.b32 	%r46, %r34, 1;
	add.s32 	%r55, %r55, %r46;
$L__BB1_12:
	and.b32  	%r47, %r6, 1;
	setp.eq.b32 	%p12, %r47, 1;
	not.pred 	%p13, %p12;
	@%p13 bra 	$L__BB1_14;
	mul.wide.s32 	%rd34, %r55, 4;
	add.s64 	%rd35, %rd1, %rd34;
	mov.b32 	%r48, 2147483647;
	st.global.u32 	[%rd35], %r48;
$L__BB1_14:
	setp.ge.s32 	%p14, %r6, %r35;
	@%p14 bra 	$L__BB1_21;
	mad.lo.s32 	%r59, %r6, %r34, %r52;
	mul.wide.s32 	%rd36, %r59, 4;
	add.s64 	%rd4, %rd2, %rd36;
	ld.global.nc.f32 	%f4, [%rd4];
	cvt.f64.f32 	%fd102, %f4;
	sub.s32 	%r49, %r35, %r6;
	and.b32  	%r20, %r49, 3;
	setp.eq.s32 	%p15, %r20, 0;
	mov.f64 	%fd100, 0d0000000000000000;
	mov.u32 	%r58, %r6;
	mov.f64 	%fd101, %fd100;
	@%p15 bra 	$L__BB1_19;
	add.f64 	%fd30, %fd102, 0d0000000000000000;
	mul.f64 	%fd31, %fd1, %fd102;
	fma.rn.f64 	%fd8, %fd4, %fd30, %fd31;
	sub.f64 	%fd32, %fd8, %fd102;
	mul.f64 	%fd33, %fd32, %fd2;
	fma.rn.f64 	%fd101, %fd5, 0d0000000000000000, %fd33;
	mul.f64 	%fd34, %fd101, %fd3;
	fma.rn.f64 	%fd100, %fd6, 0d0000000000000000, %fd34;
	add.f64 	%fd35, %fd8, %fd101;
	fma.rn.f64 	%fd11, %fd100, 0d3FE0000000000000, %fd35;
	cvt.rn.f32.f64 	%f5, %fd11;
	add.s64 	%rd5, %rd1, %rd36;
	st.global.f32 	[%rd5], %f5;
	add.s32 	%r58, %r6, 1;
	add.s32 	%r59, %r59, %r34;
	setp.eq.s32 	%p16, %r20, 1;
	mov.f64 	%fd102, %fd8;
	@%p16 bra 	$L__BB1_19;
	add.s64 	%rd7, %rd4, %rd32;
	ld.global.nc.f32 	%f6, [%rd7];
	cvt.f64.f32 	%fd36, %f6;
	mul.f64 	%fd37, %fd1, %fd36;
	fma.rn.f64 	%fd102, %fd4, %fd11, %fd37;
	add.f64 	%fd38, %fd101, %fd100;
	sub.f64 	%fd39, %fd102, %fd8;
	mul.f64 	%fd40, %fd39, %fd2;
	fma.rn.f64 	%fd13, %fd5, %fd38, %fd40;
	sub.f64 	%fd41, %fd13, %fd101;
	mul.f64 	%fd42, %fd41, %fd3;
	fma.rn.f64 	%fd100, %fd6, %fd100, %fd42;
	add.f64 	%fd43, %fd102, %fd13;
	fma.rn.f64 	%fd15, %fd100, 0d3FE0000000000000, %fd43;
	cvt.rn.f32.f64 	%f7, %fd15;
	add.s64 	%rd8, %rd5, %rd32;
	st.global.f32 	[%rd8], %f7;
	add.s32 	%r58, %r6, 2;
	add.s32 	%r59, %r59, %r34;
	setp.eq.s32 	%p17, %r20, 2;
	mov.f64 	%fd101, %fd13;
	@%p17 bra 	$L__BB1_19;
	add.s64 	%rd38, %rd7, %rd32;
	ld.global.nc.f32 	%f8, [%rd38];
	cvt.f64.f32 	%fd44, %f8;
	mul.f64 	%fd45, %fd1, %fd44;
	fma.rn.f64 	%fd16, %fd4, %fd15, %fd45;
	add.f64 	%fd46, %fd13, %fd100;
	sub.f64 	%fd47, %fd16, %fd102;
	mul.f64 	%fd48, %fd47, %fd2;
	fma.rn.f64 	%fd101, %fd5, %fd46, %fd48;
	sub.f64 	%fd49, %fd101, %fd13;
	mul.f64 	%fd50, %fd49, %fd3;
	fma.rn.f64 	%fd100, %fd6, %fd100, %fd50;
	add.f64 	%fd51, %fd16, %fd101;
	fma.rn.f64 	%fd52, %fd100, 0d3FE0000000000000, %fd51;
	cvt.rn.f32.f64 	%f9, %fd52;
	add.s64 	%rd39, %rd8, %rd32;
	st.global.f32 	[%rd39], %f9;
	add.s32 	%r58, %r6, 3;
	add.s32 	%r59, %r59, %r34;
	mov.f64 	%fd102, %fd16;
$L__BB1_19:
	sub.s32 	%r50, %r6, %r35;
	setp.gt.u32 	%p18, %r50, -4;
	@%p18 bra 	$L__BB1_21;
$L__BB1_20:
	mul.wide.s32 	%rd40, %r59, 4;
	add.s64 	%rd41, %rd2, %rd40;
	ld.global.nc.f32 	%f10, [%rd41];
	cvt.f64.f32 	%fd53, %f10;
	add.f64 	%fd54, %fd102, %fd101;
	fma.rn.f64 	%fd55, %fd100, 0d3FE0000000000000, %fd54;
	mul.f64 	%fd56, %fd1, %fd53;
	fma.rn.f64 	%fd57, %fd4, %fd55, %fd56;
	add.f64 	%fd58, %fd101, %fd100;
	sub.f64 	%fd59, %fd57, %fd102;
	mul.f64 	%fd60, %fd59, %fd2;
	fma.rn.f64 	%fd61, %fd5, %fd58, %fd60;
	sub.f64 	%fd62, %fd61, %fd101;
	mul.f64 	%fd63, %fd62, %fd3;
	fma.rn.f64 	%fd64, %fd6, %fd100, %fd63;
	add.f64 	%fd65, %fd57, %fd61;
	fma.rn.f64 	%fd66, %fd64, 0d3FE0000000000000, %fd65;
	cvt.rn.f32.f64 	%f11, %fd66;
	add.s64 	%rd42, %rd1, %rd40;
	st.global.f32 	[%rd42], %f11;
	add.s64 	%rd44, %rd41, %rd32;
	ld.global.nc.f32 	%f12, [%rd44];
	cvt.f64.f32 	%fd67, %f12;
	mul.f64 	%fd68, %fd1, %fd67;
	fma.rn.f64 	%fd69, %fd4, %fd66, %fd68;
	add.f64 	%fd70, %fd61, %fd64;
	sub.f64 	%fd71, %fd69, %fd57;
	mul.f64 	%fd72, %fd71, %fd2;
	fma.rn.f64 	%fd73, %fd5, %fd70, %fd72;
	sub.f64 	%fd74, %fd73, %fd61;
	mul.f64 	%fd75, %fd74, %fd3;
	fma.rn.f64 	%fd76, %fd6, %fd64, %fd75;
	add.f64 	%fd77, %fd69, %fd73;
	fma.rn.f64 	%fd78, %fd76, 0d3FE0000000000000, %fd77;
	cvt.rn.f32.f64 	%f13, %fd78;
	add.s64 	%rd45, %rd42, %rd32;
	st.global.f32 	[%rd45], %f13;
	add.s64 	%rd46, %rd44, %rd32;
	ld.global.nc.f32 	%f14, [%rd46];
	cvt.f64.f32 	%fd79, %f14;
	mul.f64 	%fd80, %fd1, %fd79;
	fma.rn.f64 	%fd81, %fd4, %fd78, %fd80;
	add.f64 	%fd82, %fd73, %fd76;
	sub.f64 	%fd83, %fd81, %fd69;
	mul.f64 	%fd84, %fd83, %fd2;
	fma.rn.f64 	%fd85, %fd5, %fd82, %fd84;
	sub.f64 	%fd86, %fd85, %fd73;
	mul.f64 	%fd87, %fd86, %fd3;
	fma.rn.f64 	%fd88, %fd6, %fd76, %fd87;
	add.f64 	%fd89, %fd81, %fd85;
	fma.rn.f64 	%fd90, %fd88, 0d3FE0000000000000, %fd89;
	cvt.rn.f32.f64 	%f15, %fd90;
	add.s64 	%rd47, %rd45, %rd32;
	st.global.f32 	[%rd47], %f15;
	add.s64 	%rd48, %rd46, %rd32;
	ld.global.nc.f32 	%f16, [%rd48];
	cvt.f64.f32 	%fd91, %f16;
	mul.f64 	%fd92, %fd1, %fd91;
	fma.rn.f64 	%fd102, %fd4, %fd90, %fd92;
	add.f64 	%fd93, %fd85, %fd88;
	sub.f64 	%fd94, %fd102, %fd81;
	mul.f64 	%fd95, %fd94, %fd2;
	fma.rn.f64 	%fd101, %fd5, %fd93, %fd95;
	sub.f64 	%fd96, %fd101, %fd85;
	mul.f64 	%fd97, %fd96, %fd3;
	fma.rn.f64 	%fd100, %fd6, %fd88, %fd97;
	add.f64 	%fd98, %fd102, %fd101;
	fma.rn.f64 	%fd99, %fd100, 0d3FE0000000000000, %fd98;
	cvt.rn.f32.f64 	%f17, %fd99;
	add.s64 	%rd49, %rd47, %rd32;
	st.global.f32 	[%rd49], %f17;
	add.s32 	%r58, %r58, 4;
	shl.b32 	%r51, %r34, 2;
	add.s32 	%r59, %r51, %r59;
	setp.ne.s32 	%p19, %r58, %r35;
	@%p19 bra 	$L__BB1_20;
$L__BB1_21:
	add.s32 	%r52, %r52, %r3;
	setp.lt.s32 	%p20, %r52, %r34;
	@%p20 bra 	$L__BB1_2;
$L__BB1_22:
	ret;

}


// ===== COMPILED SASS (sm_100) =====

	.target	sm_100

	.elftype	@"ET_EXEC"


//--------------------- .note.nv.tkinfo           --------------------------
	.section	.note.nv.tkinfo,"",@"SHT_NOTE"
	.sectionflags	@"SHF_NOTE_NV_TKINFO"
	.tkinfo
        /*0018*/ 	.word	0x00000002
        /*0030*/ 	.string	""
        /*0030*/ 	.string	"ptxas"
        /*0030*/ 	.string	"Cuda compilation tools, release 13.0, V13.0.88"
        /*0030*/ 	.string	"Build cuda_13.0.r13.0/compiler.36424714_0"
        /*0030*/ 	.string	"-arch sm_100 -m 64 "



//--------------------- .note.nv.cuinfo           --------------------------
	.section	.note.nv.cuinfo,"",@"SHT_NOTE"
	.sectionflags	@"SHF_NOTE_NV_CUINFO"
        /*0018*/ 	.short	0x0002
        /*001a*/ 	.short	0x0064
        /*001c*/ 	.short	0x0082
	.zero		2


//--------------------- .nv.info                  --------------------------
	.section	.nv.info,"",@"SHT_CUDA_INFO"
	.align	4


	//----- nvinfo : EIATTR_REGCOUNT
	.align		4
        /*0000*/ 	.byte	0x04, 0x2f
        /*0002*/ 	.short	(.L_1 - .L_0)
	.align		4
.L_0:
        /*0004*/ 	.word	index@(hwma_batch_f32)
        /*0008*/ 	.word	0x00000024


	//----- nvinfo : EIATTR_FRAME_SIZE
	.align		4
.L_1:
        /*000c*/ 	.byte	0x04, 0x11
        /*000e*/ 	.short	(.L_3 - .L_2)
	.align		4
.L_2:
        /*0010*/ 	.word	index@(hwma_batch_f32)
        /*0014*/ 	.word	0x00000000


	//----- nvinfo : EIATTR_REGCOUNT
	.align		4
.L_3:
        /*0018*/ 	.byte	0x04, 0x2f
        /*001a*/ 	.short	(.L_5 - .L_4)
	.align		4
.L_4:
        /*001c*/ 	.word	index@(hwma_multi_series_one_param_f32)
        /*0020*/ 	.word	0x00000030


	//----- nvinfo : EIATTR_FRAME_SIZE
	.align		4
.L_5:
        /*0024*/ 	.byte	0x04, 0x11
        /*0026*/ 	.short	(.L_7 - .L_6)
	.align		4
.L_6:
        /*0028*/ 	.word	index@(hwma_multi_series_one_param_f32)
        /*002c*/ 	.word	0x00000000


	//----- nvinfo : EIATTR_MIN_STACK_SIZE
	.align		4
.L_7:
        /*0030*/ 	.byte	0x04, 0x12
        /*0032*/ 	.short	(.L_9 - .L_8)
	.align		4
.L_8:
        /*0034*/ 	.word	index@(hwma_multi_series_one_param_f32)
        /*0038*/ 	.word	0x00000000


	//----- nvinfo : EIATTR_MIN_STACK_SIZE
	.align		4
.L_9:
        /*003c*/ 	.byte	0x04, 0x12
        /*003e*/ 	.short	(.L_11 - .L_10)
	.align		4
.L_10:
        /*0040*/ 	.word	index@(hwma_batch_f32)
        /*0044*/ 	.word	0x00000000
.L_11:


//--------------------- .nv.compat                --------------------------
	.section	.nv.compat,"",@"SHT_CUDA_COMPAT_INFO"
	.align	4
        /*0000*/ 	.byte	0x02, 0x09, 0x00, 0x00, 0x02, 0x02, 0x01, 0x00, 0x02, 0x05, 0x05, 0x00, 0x03, 0x07, 0x01, 0x01
        /*0010*/ 	.byte	0x02, 0x03, 0x00, 0x00, 0x02, 0x06, 0x01, 0x00, 0x04, 0x0b, 0x08, 0x00, 0x01, 0x00, 0x00, 0x00
        /*0020*/ 	.byte	0x00, 0x00, 0x00, 0x00


//--------------------- .nv.info.hwma_multi_series_one_param_f32 --------------------------
	.section	.nv.info.hwma_multi_series_one_param_f32,"",@"SHT_CUDA_INFO"
	.sectionflags	@""
	.align	4


	//----- nvinfo : EIATTR_CUDA_API_VERSION
	.align		4
        /*0000*/ 	.byte	0x04, 0x37
        /*0002*/ 	.short	(.L_13 - .L_12)
.L_12:
        /*0004*/ 	.word	0x00000082


	//----- nvinfo : EIATTR_KPARAM_INFO
	.align		4
.L_13:
        /*0008*/ 	.byte	0x04, 0x17
        /*000a*/ 	.short	(.L_15 - .L_14)
.L_14:
        /*000c*/ 	.word	0x00000000
        /*0010*/ 	.short	0x0007
        /*0012*/ 	.short	0x0028
        /*0014*/ 	.byte	0x00, 0xf5, 0x21, 0x00


	//----- nvinfo : EIATTR_KPARAM_INFO
	.align		4
.L_15:
        /*0018*/ 	.byte	0x04, 0x17
        /*001a*/ 	.short	(.L_17 - .L_16)
.L_16:
        /*001c*/ 	.word	0x00000000
        /*0020*/ 	.short	0x0006
        /*0022*/ 	.short	0x0020
        /*0024*/ 	.byte	0x00, 0xf5, 0x21, 0x00


	//----- nvinfo : EIATTR_KPARAM_INFO
	.align		4
.L_17:
        /*0028*/ 	.byte	0x04, 0x17
        /*002a*/ 	.short	(.L_19 - .L_18)
.L_18:
        /*002c*/ 	.word	0x00000000
        /*0030*/ 	.short	0x0005
        /*0032*/ 	.short	0x0018
        /*0034*/ 	.byte	0x00, 0xf0, 0x11, 0x00


	//----- nvinfo : EIATTR_KPARAM_INFO
	.align		4
.L_19:
        /*0038*/ 	.byte	0x04, 0x17
        /*003a*/ 	.short	(.L_21 - .L_20)
.L_20:
        /*003c*/ 	.word	0x00000000
        /*0040*/ 	.short	0x0004
        /*0042*/ 	.short	0x0014
        /*0044*/ 	.byte	0x00, 0xf0, 0x11, 0x00


	//----- nvinfo : EIATTR_KPARAM_INFO
	.align		4
.L_21:
        /*0048*/ 	.byte	0x04, 0x17
        /*004a*/ 	.short	(.L_23 - .L_22)
.L_22:
        /*004c*/ 	.word	0x00000000
        /*0050*/ 	.short	0x0003
        /*0052*/ 	.short	0x0010
        /*0054*/ 	.byte	0x00, 0xf0, 0x11, 0x00


	//----- nvinfo : EIATTR_KPARAM_INFO
	.align		4
.L_23:
        /*0058*/ 	.byte	0x04, 0x17
        /*005a*/ 	.short	(.L_25 - .L_24)
.L_24:
        /*005c*/ 	.word	0x00000000
        /*0060*/ 	.short	0x0002
        /*0062*/ 	.short	0x000c
        /*0064*/ 	.byte	0x00, 0xf0, 0x11, 0x00


	//----- nvinfo : EIATTR_KPARAM_INFO
	.align		4
.L_25:
        /*0068*/ 	.byte	0x04, 0x17
        /*006a*/ 	.short	(.L_27 - .L_26)
.L_26:
        /*006c*/ 	.word	0x00000000
        /*0070*/ 	.short	0x0001
        /*0072*/ 	.short	0x0008
        /*0074*/ 	.byte	0x00, 0xf0, 0x11, 0x00


	//----- nvinfo : EIATTR_KPARAM_INFO
	.align		4
.L_27:
        /*0078*/ 	.byte	0x04, 0x17
        /*007a*/ 	.short	(.L_29 - .L_28)
.L_28:
        /*007c*/ 	.word	0x00000000
        /*0080*/ 	.short	0x0000
        /*0082*/ 	.short	0x0000
        /*0084*/ 	.byte	0x00, 0xf5, 0x21, 0x00


	//----- nvinfo : EIATTR_SPARSE_MMA_MASK
	.align		4
.L_29:
        /*0088*/ 	.byte	0x03, 0x50
        /*008a*/ 	.short	0x0000


	//----- nvinfo : EIATTR_MAXREG_COUNT
	.align		4
        /*008c*/ 	.byte	0x03, 0x1b
        /*008e*/ 	.short	0x0080


	//----- nvinfo : EIATTR_MERCURY_ISA_VERSION
	.align		4
        /*0090*/ 	.byte	0x03, 0x5f
        /*0092*/ 	.short	0x0101


	//----- nvinfo : EIATTR_VRC_CTA_INIT_COUNT
	.align		4
        /*0094*/ 	.byte	0x02, 0x4a
	.zero		1
	.zero		1


	//----- nvinfo : EIATTR_EXIT_INSTR_OFFSETS
	.align		4
        /*0098*/ 	.byte	0x04, 0x1c
        /*009a*/ 	.short	(.L_31 - .L_30)


	//   ....[0]....
.L_30:
        /*009c*/ 	.word	0x00000090


	//   ....[1]....
        /*00a0*/ 	.word	0x00001070


	//----- nvinfo : EIATTR_MAX_THREADS
	.align		4
.L_31:
        /*00a4*/ 	.byte	0x04, 0x05
        /*00a6*/ 	.short	(.L_33 - .L_32)
.L_32:
        /*00a8*/ 	.word	0x00000100
        /*00ac*/ 	.word	0x00000001
        /*00b0*/ 	.word	0x00000001


	//----- nvinfo : EIATTR_CRS_STACK_SIZE
	.align		4
.L_33:
        /*00b4*/ 	.byte	0x04, 0x1e
        /*00b6*/ 	.short	(.L_35 - .L_34)
.L_34:
        /*00b8*/ 	.word	0x00000000


	//----- nvinfo : EIATTR_CBANK_PARAM_SIZE
	.align		4
.L_35:
        /*00bc*/ 	.byte	0x03, 0x19
        /*00be*/ 	.short	0x0030


	//----- nvinfo : EIATTR_PARAM_CBANK
	.align		4
        /*00c0*/ 	.byte	0x04, 0x0a
        /*00c2*/ 	.short	(.L_37 - .L_36)
	.align		4
.L_36:
        /*00c4*/ 	.word	index@(.nv.constant0.hwma_multi_series_one_param_f32)
        /*00c8*/ 	.short	0x0380
        /*00ca*/ 	.short	0x0030


	//----- nvinfo : EIATTR_SW_WAR
	.align		4
.L_37:
        /*00cc*/ 	.byte	0x04, 0x36
        /*00ce*/ 	.short	(.L_39 - .L_38)
.L_38:
        /*00d0*/ 	.word	0x00000008
.L_39:


//--------------------- .nv.info.hwma_batch_f32   --------------------------
	.section	.nv.info.hwma_batch_f32,"",@"SHT_CUDA_INFO"
	.sectionflags	@""
	.align	4


	//----- nvinfo : EIATTR_CUDA_API_VERSION
	.align		4
        /*0000*/ 	.byte	0x04, 0x37
        /*0002*/ 	.short	(.L_41 - .L_40)
.L_40:
        /*0004*/ 	.word	0x00000082


	//----- nvinfo : EIATTR_KPARAM_INFO
	.align		4
.L_41:
        /*0008*/ 	.byte	0x04, 0x17
        /*000a*/ 	.short	(.L_43 - .L_42)
.L_42:
        /*000c*/ 	.word	0x00000000
        /*0010*/ 	.short	0x0007
        /*0012*/ 	.short	0x0030
        /*0014*/ 	.byte	0x00, 0xf5, 0x21, 0x00


	//----- nvinfo : EIATTR_KPARAM_INFO
	.align		4
.L_43:
        /*0018*/ 	.byte	0x04, 0x17
        /*001a*/ 	.short	(.L_45 - .L_44)
.L_44:
        /*001c*/ 	.word	0x00000000
        /*0020*/ 	.short	0x0006
        /*0022*/ 	.short	0x0028
        /*0024*/ 	.byte	0x00, 0xf0, 0x11, 0x00


	//----- nvinfo : EIATTR_KPARAM_INFO
	.align		4
.L_45:
        /*0028*/ 	.byte	0x04, 0x17
        /*002a*/ 	.short	(.L_47 - .L_46)
.L_46:
        /*002c*/ 	.word	0x00000000
        /*0030*/ 	.short	0x0005
        /*0032*/ 	.short	0x0024
        /*0034*/ 	.byte	0x00, 0xf0, 0x11, 0x00


	//----- nvinfo : EIATTR_KPARAM_INFO
	.align		4
.L_47:
        /*0038*/ 	.byte	0x04, 0x17
        /*003a*/ 	.short	(.L_49 - .L_48)
.L_48:
        /*003c*/ 	.word	0x00000000
        /*0040*/ 	.short	0x0004
        /*0042*/ 	.short	0x0020
        /*0044*/ 	.byte	0x00, 0xf0, 0x11, 0x00


	//----- nvinfo : EIATTR_KPARAM_INFO
	.align		4
.L_49:
        /*0048*/ 	.byte	0x04, 0x17
        /*004a*/ 	.short	(.L_51 - .L_50)
.L_50:
        /*004c*/ 	.word	0x00000000
        /*0050*/ 	.short	0x0003
        /*0052*/ 	.short	0x0018
        /*0054*/ 	.byte	0x00, 0xf5, 0x21, 0x00


	//----- nvinfo : EIATTR_KPARAM_INFO
	.align		4
.L_51:
        /*0058*/ 	.byte	0x04, 0x17
        /*005a*/ 	.short	(.L_53 - .L_52)
.L_52:
        /*005c*/ 	.word	0x00000000
        /*0060*/ 	.short	0x0002
        /*0062*/ 	.short	0x0010
        /*0064*/ 	.byte	0x00, 0xf5, 0x21, 0x00


	//----- nvinfo : EIATTR_KPARAM_INFO
	.align		4
.L_53:
        /*0068*/ 	.byte	0x04, 0x17
        /*006a*/ 	.short	(.L_55 - .L_54)
.L_54:
        /*006c*/ 	.word	0x00000000
        /*0070*/ 	.short	0x0001
        /*0072*/ 	.short	0x0008
        /*0074*/ 	.byte	0x00, 0xf5, 0x21, 0x00


	//----- nvinfo : EIATTR_KPARAM_INFO
	.align		4
.L_55:
        /*0078*/ 	.byte	0x04, 0x17
        /*007a*/ 	.short	(.L_57 - .L_56)
.L_56:
        /*007c*/ 	.word	0x00000000
        /*0080*/ 	.short	0x0000
        /*0082*/ 	.short	0x0000
        /*0084*/ 	.byte	0x00, 0xf5, 0x21, 0x00


	//----- nvinfo : EIATTR_SPARSE_MMA_MASK
	.align		4
.L_57:
        /*0088*/ 	.byte	0x03, 0x50
        /*008a*/ 	.short	0x0000


	//----- nvinfo : EIATTR_MAXREG_COUNT
	.align		4
        /*008c*/ 	.byte	0x03, 0x1b
        /*008e*/ 	.short	0x00ff


	//----- nvinfo : EIATTR_MERCURY_ISA_VERSION
	.align		4
        /*0090*/ 	.byte	0x03, 0x5f
        /*0092*/ 	.short	0x0101


	//----- nvinfo : EIATTR_VRC_CTA_INIT_COUNT
	.align		4
        /*0094*/ 	.byte	0x02, 0x4a
	.zero		1
	.zero		1


	//----- nvinfo : EIATTR_EXIT_INSTR_OFFSETS
	.align		4
        /*0098*/ 	.byte	0x04, 0x1c
        /*009a*/ 	.short	(.L_59 - .L_58)


	//   ....[0]....
.L_58:
        /*009c*/ 	.word	0x00000090


	//   ....[1]....
        /*00a0*/ 	.word	0x00000530


	//   ....[2]....
        /*00a4*/ 	.word	0x00000890


	//   ....[3]....
        /*00a8*/ 	.word	0x00000d40


	//----- nvinfo : EIATTR_CBANK_PARAM_SIZE
	.align		4
.L_59:
        /*00ac*/ 	.byte	0x03, 0x19
        /*00ae*/ 	.short	0x0038


	//----- nvinfo : EIATTR_PARAM_CBANK
	.align		4
        /*00b0*/ 	.byte	0x04, 0x0a
        /*00b2*/ 	.short	(.L_61 - .L_60)
	.align		4
.L_60:
        /*00b4*/ 	.word	index@(.nv.constant0.hwma_batch_f32)
        /*00b8*/ 	.short	0x0380
        /*00ba*/ 	.short	0x0038


	//----- nvinfo : EIATTR_SW_WAR
	.align		4
.L_61:
        /*00bc*/ 	.byte	0x04, 0x36
        /*00be*/ 	.short	(.L_63 - .L_62)
.L_62:
        /*00c0*/ 	.word	0x00000008
.L_63:


//--------------------- .nv.callgraph             --------------------------
	.section	.nv.callgraph,"",@"SHT_CUDA_CALLGRAPH"
	.align	4
	.sectionentsize	8
	.align		4
        /*0000*/ 	.word	0x00000000
	.align		4
        /*0004*/ 	.word	0xffffffff
	.align		4
        /*0008*/ 	.word	0x00000000
	.align		4
        /*000c*/ 	.word	0xfffffffe
	.align		4
        /*0010*/ 	.word	0x00000000
	.align		4
        /*0014*/ 	.word	0xfffffffd
	.align		4
        /*0018*/ 	.word	0x00000000
	.align		4
        /*001c*/ 	.word	0xfffffffc


//--------------------- .text.hwma_multi_series_one_param_f32 --------------------------
	.section	.text.hwma_multi_series_one_param_f32,"ax",@progbits
	.align	128
        .global         hwma_multi_series_one_param_f32
        .type           hwma_multi_series_one_param_f32,@function
        .size           hwma_multi_series_one_param_f32,(.L_x_23 - hwma_multi_series_one_param_f32)
        .other          hwma_multi_series_one_param_f32,@"STO_CUDA_ENTRY STV_DEFAULT"
hwma_multi_series_one_param_f32:
.text.hwma_multi_series_one_param_f32:
[----:B------:R-:W-:Y:S01]  /*0000*/  LDC R1, c[0x0][0x37c] ;  /* 0x0000df00ff017b82 */ /* 0x000fe20000000800 */
[----:B------:R-:W0:Y:S07]  /*0010*/  S2R R0, SR_TID.X ;  /* 0x0000000000007919 */ /* 0x000e2e0000002100 */
[----:B------:R-:W0:Y:S01]  /*0020*/  S2UR UR4, SR_CTAID.X ;  /* 0x00000000000479c3 */ /* 0x000e220000002500 */
[----:B------:R-:W1:Y:S07]  /*0030*/  LDCU UR5, c[0x0][0x394] ;  /* 0x00007280ff0577ac */ /* 0x000e6e0008000800 */
[----:B------:R-:W0:Y:S08]  /*0040*/  LDC R37, c[0x0][0x360] ;  /* 0x0000d800ff257b82 */ /* 0x000e300000000800 */
[----:B------:R-:W2:Y:S01]  /*0050*/  LDC R2, c[0x0][0x398] ;  /* 0x0000e600ff027b82 */ /* 0x000ea20000000800 */
[----:B0-----:R-:W-:-:S05]  /*0060*/  IMAD R0, R37, UR4, R0 ;  /* 0x0000000425007c24 */ /* 0x001fca000f8e0200 */
[----:B-1----:R-:W-:-:S04]  /*0070*/  ISETP.GE.AND P0, PT, R0, UR5, PT ;  /* 0x0000000500007c0c */ /* 0x002fc8000bf06270 */
[----:B--2---:R-:W-:-:S13]  /*0080*/  ISETP.LT.OR P0, PT, R2, 0x1, P0 ;  /* 0x000000010200780c */ /* 0x004fda0000701670 */
[----:B------:R-:W-:Y:S05]  /*0090*/  @P0 EXIT ;  /* 0x000000000000094d */ /* 0x000fea0003800000 */
[----:B------:R-:W0:Y:S01]  /*00a0*/  LDCU.64 UR4, c[0x0][0x388] ;  /* 0x00007100ff0477ac */ /* 0x000e220008000a00 */
[----:B------:R-:W1:Y:S01]  /*00b0*/  LDCU UR6, c[0x0][0x390] ;  /* 0x00007200ff0677ac */ /* 0x000e620008000800 */
[----:B0-----:R-:W0:Y:S01]  /*00c0*/  F2F.F64.F32 R16, UR4 ;  /* 0x0000000400107d10 */ /* 0x001e220008201800 */
[----:B------:R-:W2:Y:S07]  /*00d0*/  LDCU UR4, c[0x0][0x370] ;  /* 0x00006e00ff0477ac */ /* 0x000eae0008000800 */
[----:B------:R-:W3:Y:S01]  /*00e0*/  F2F.F64.F32 R14, UR5 ;  /* 0x00000005000e7d10 */ /* 0x000ee20008201800 */
[----:B0-----:R-:W-:-:S07]  /*00f0*/  DADD R10, -R16, 1 ;  /* 0x3ff00000100a7429 */ /* 0x001fce0000000100 */
[----:B-1----:R-:W0:Y:S01]  /*0100*/  F2F.F64.F32 R12, UR6 ;  /* 0x00000006000c7d10 */ /* 0x002e220008201800 */
[----:B------:R-:W1:Y:S01]  /*0110*/  LDCU.64 UR6, c[0x0][0x358] ;  /* 0x00006b00ff0677ac */ /* 0x000e620008000a00 */
[----:B--2---:R-:W-:Y:S01]  /*0120*/  IMAD R37, R37, UR4, RZ ;  /* 0x0000000425257c24 */ /* 0x004fe2000f8e02ff */
[----:B---3--:R-:W-:Y:S02]  /*0130*/  DADD R8, -R14, 1 ;  /* 0x3ff000000e087429 */ /* 0x008fe40000000100 */
[----:B0-----:R-:W-:-:S11]  /*0140*/  DADD R6, -R12, 1 ;  /* 0x3ff000000c067429 */ /* 0x001fd60000000100 */
.L_x_12:
[----:B0--3--:R-:W0:Y:S08]  /*0150*/  LDC.64 R2, c[0x0][0x3a0] ;  /* 0x0000e800ff027b82 */ /* 0x009e300000000a00 */
[----:B--2---:R-:W2:Y:S01]  /*0160*/  LDC R36, c[0x0][0x398] ;  /* 0x0000e600ff247b82 */ /* 0x004ea20000000800 */
[----:B0-----:R-:W-:-:S06]  /*0170*/  IMAD.WIDE R2, R0, 0x4, R2 ;  /* 0x0000000400027825 */ /* 0x001fcc00078e0202 */
[----:B-1----:R-:W3:Y:S01]  /*0180*/  LDG.E.CONSTANT R3, desc[UR6][R2.64] ;  /* 0x0000000602037981 */ /* 0x002ee2000c1e9900 */
[----:B------:R-:W-:Y:S01]  /*0190*/  BSSY.RECONVERGENT B0, `(.L_x_0) ;  /* 0x000004a000007945 */ /* 0x000fe20003800200 */
[C---:B---3--:R-:W-:Y:S02]  /*01a0*/  ISETP.GE.AND P0, PT, R3.reuse, RZ, PT ;  /* 0x000000ff0300720c */ /* 0x048fe40003f06270 */
[----:B--2-4-:R-:W-:-:S04]  /*01b0*/  VIMNMX R41, PT, PT, R3, R36, PT ;  /* 0x0000002403297248 */ /* 0x014fc80003fe0100 */
[----:B------:R-:W-:-:S04]  /*01c0*/  SEL R41, R41, RZ, P0 ;  /* 0x000000ff29297207 */ /* 0x000fc80000000000 */
[----:B------:R-:W-:-:S13]  /*01d0*/  ISETP.GE.AND P0, PT, R41, 0x1, PT ;  /* 0x000000012900780c */ /* 0x000fda0003f06270 */
[----:B------:R-:W-:Y:S05]  /*01e0*/  @!P0 BRA `(.L_x_1) ;  /* 0x0000000400108947 */ /* 0x000fea0003800000 */
[C---:B------:R-:W-:Y:S01]  /*01f0*/  ISETP.GE.U32.AND P1, PT, R41.reuse, 0x8, PT ;  /* 0x000000082900780c */ /* 0x040fe20003f26070 */
[----:B------:R-:W-:Y:S01]  /*0200*/  BSSY.RECONVERGENT B1, `(.L_x_2) ;  /* 0x000001f000017945 */ /* 0x000fe20003800200 */
[----:B------:R-:W-:Y:S02]  /*0210*/  LOP3.LUT R34, R41, 0x7, RZ, 0xc0, !PT ;  /* 0x0000000729227812 */ /* 0x000fe400078ec0ff */
[----:B------:R-:W-:Y:S02]  /*0220*/  MOV R2, R0 ;  /* 0x0000000000027202 */ /* 0x000fe40000000f00 */
[----:B------:R-:W-:-:S07]  /*0230*/  ISETP.NE.AND P0, PT, R34, RZ, PT ;  /* 0x000000ff2200720c */ /* 0x000fce0003f05270 */
[----:B------:R-:W-:Y:S06]  /*0240*/  @!P1 BRA `(.L_x_3) ;  /* 0x0000000000689947 */ /* 0x000fec0003800000 */
[----:B------:R-:W0:Y:S01]  /*0250*/  LDC R39, c[0x0][0x394] ;  /* 0x0000e500ff277b82 */ /* 0x000e220000000800 */
[----:B------:R-:W-:Y:S01]  /*0260*/  LOP3.LUT R3, R41, 0x7ffffff8, RZ, 0xc0, !PT ;  /* 0x7ffffff829037812 */ /* 0x000fe200078ec0ff */
[----:B------:R-:W-:-:S03]  /*0270*/  IMAD.MOV.U32 R2, RZ, RZ, R0 ;  /* 0x000000ffff027224 */ /* 0x000fc600078e0000 */
[----:B------:R-:W-:-:S03]  /*0280*/  IADD3 R3, PT, PT, -R3, RZ, RZ ;  /* 0x000000ff03037210 */ /* 0x000fc60007ffe1ff */
[----:B------:R-:W1:Y:S04]  /*0290*/  LDC.64 R4, c[0x0][0x3a8] ;  /* 0x0000ea00ff047b82 */ /* 0x000e680000000a00 */
.L_x_4:
[----:B-12---:R-:W-:Y:S01]  /*02a0*/  IMAD.WIDE R26, R2, 0x4, R4 ;  /* 0x00000004021a7825 */ /* 0x006fe200078e0204 */
[----:B------:R-:W-:-:S03]  /*02b0*/  IADD3 R3, PT, PT, R3, 0x8, RZ ;  /* 0x0000000803037810 */ /* 0x000fc60007ffe0ff */
[----:B------:R-:W-:Y:S01]  /*02c0*/  IMAD.MOV.U32 R35, RZ, RZ, 0x7fffffff ;  /* 0x7fffffffff237424 */ /* 0x000fe200078e00ff */
[----:B------:R-:W-:Y:S01]  /*02d0*/  ISETP.NE.AND P1, PT, R3, RZ, PT ;  /* 0x000000ff0300720c */ /* 0x000fe20003f25270 */
[----:B0-----:R-:W-:-:S03]  /*02e0*/  IMAD.WIDE R28, R39, 0x4, R26 ;  /* 0x00000004271c7825 */ /* 0x001fc600078e021a */
[----:B------:R2:W-:Y:S01]  /*02f0*/  STG.E desc[UR6][R26.64], R35 ;  /* 0x000000231a007986 */ /* 0x0005e2000c101906 */
[C---:B------:R-:W-:Y:S02]  /*0300*/  IMAD R2, R39.reuse, 0x8, R2 ;  /* 0x0000000827027824 */ /* 0x040fe400078e0202 */
[C---:B------:R-:W-:Y:S01]  /*0310*/  IMAD.WIDE R30, R39.reuse, 0x4, R28 ;  /* 0x00000004271e7825 */ /* 0x040fe200078e021c */
[----:B------:R2:W-:Y:S04]  /*0320*/  STG.E desc[UR6][R28.64], R35 ;  /* 0x000000231c007986 */ /* 0x0005e8000c101906 */
[----:B------:R2:W-:Y:S01]  /*0330*/  STG.E desc[UR6][R30.64], R35 ;  /* 0x000000231e007986 */ /* 0x0005e2000c101906 */
[----:B------:R-:W-:-:S05]  /*0340*/  IMAD.WIDE R18, R39, 0x4, R30 ;  /* 0x0000000427127825 */ /* 0x000fca00078e021e */
        /* <DEDUP_REMOVED lines=9> */
[----:B------:R-:W-:Y:S05]  /*03e0*/  @P1 BRA `(.L_x_4) ;  /* 0xfffffffc00ac1947 */ /* 0x000fea000383ffff */
.L_x_3:
[----:B------:R-:W-:Y:S05]  /*03f0*/  BSYNC.RECONVERGENT B1 ;  /* 0x0000000000017941 */ /* 0x000fea0003800200 */
.L_x_2:
[----:B------:R-:W-:Y:S05]  /*0400*/  @!P0 BRA `(.L_x_1) ;  /* 0x0000000000888947 */ /* 0x000fea0003800000 */
[----:B------:R-:W-:Y:S01]  /*0410*/  ISETP.GE.U32.AND P0, PT, R34, 0x4, PT ;  /* 0x000000042200780c */ /* 0x000fe20003f06070 */
[----:B------:R-:W-:Y:S01]  /*0420*/  BSSY.RECONVERGENT B1, `(.L_x_5) ;  /* 0x0000010000017945 */ /* 0x000fe20003800200 */
[----:B--2---:R-:W-:-:S04]  /*0430*/  LOP3.LUT R24, R41, 0x3, RZ, 0xc0, !PT ;  /* 0x0000000329187812 */ /* 0x004fc800078ec0ff */
[----:B------:R-:W-:-:S07]  /*0440*/  ISETP.NE.AND P1, PT, R24, RZ, PT ;  /* 0x000000ff1800720c */ /* 0x000fce0003f25270 */
[----:B------:R-:W-:Y:S06]  /*0450*/  @!P0 BRA `(.L_x_6) ;  /* 0x0000000000308947 */ /* 0x000fec0003800000 */
[----:B------:R-:W0:Y:S01]  /*0460*/  LDC.64 R4, c[0x0][0x3a8] ;  /* 0x0000ea00ff047b82 */ /* 0x000e220000000a00 */
[----:B------:R-:W-:-:S07]  /*0470*/  MOV R3, 0x7fffffff ;  /* 0x7fffffff00037802 */ /* 0x000fce0000000f00 */
[----:B------:R-:W1:Y:S01]  /*0480*/  LDC R25, c[0x0][0x394] ;  /* 0x0000e500ff197b82 */ /* 0x000e620000000800 */
[----:B0-----:R-:W-:-:S05]  /*0490*/  IMAD.WIDE R4, R2, 0x4, R4 ;  /* 0x0000000402047825 */ /* 0x001fca00078e0204 */
[----:B------:R0:W-:Y:S01]  /*04a0*/  STG.E desc[UR6][R4.64], R3 ;  /* 0x0000000304007986 */ /* 0x0001e2000c101906 */
[----:B-1----:R-:W-:-:S04]  /*04b0*/  IMAD.WIDE R18, R25, 0x4, R4 ;  /* 0x0000000419127825 */ /* 0x002fc800078e0204 */
[C---:B------:R-:W-:Y:S01]  /*04c0*/  IMAD R2, R25.reuse, 0x4, R2 ;  /* 0x0000000419027824 */ /* 0x040fe200078e0202 */
[----:B------:R0:W-:Y:S01]  /*04d0*/  STG.E desc[UR6][R18.64], R3 ;  /* 0x0000000312007986 */ /* 0x0001e2000c101906 */
[----:B------:R-:W-:-:S05]  /*04e0*/  IMAD.WIDE R20, R25, 0x4, R18 ;  /* 0x0000000419147825 */ /* 0x000fca00078e0212 */
[----:B------:R0:W-:Y:S01]  /*04f0*/  STG.E desc[UR6][R20.64], R3 ;  /* 0x0000000314007986 */ /* 0x0001e2000c101906 */
[----:B------:R-:W-:-:S05]  /*0500*/  IMAD.WIDE R22, R25, 0x4, R20 ;  /* 0x0000000419167825 */ /* 0x000fca00078e0214 */
[----:B------:R0:W-:Y:S02]  /*0510*/  STG.E desc[UR6][R22.64], R3 ;  /* 0x0000000316007986 */ /* 0x0001e4000c101906 */
.L_x_6:
[----:B------:R-:W-:Y:S05]  /*0520*/  BSYNC.RECONVERGENT B1 ;  /* 0x0000000000017941 */ /* 0x000fea0003800200 */
.L_x_5:
[----:B------:R-:W-:Y:S05]  /*0530*/  @!P1 BRA `(.L_x_1) ;  /* 0x00000000003c9947 */ /* 0x000fea0003800000 */
[----:B------:R-:W-:Y:S02]  /*0540*/  ISETP.NE.AND P0, PT, R24, 0x1, PT ;  /* 0x000000011800780c */ /* 0x000fe40003f05270 */
[----:B0-----:R-:W-:-:S04]  /*0550*/  LOP3.LUT R3, R41, 0x1, RZ, 0xc0, !PT ;  /* 0x0000000129037812 */ /* 0x001fc800078ec0ff */
[----:B------:R-:W-:-:S07]  /*0560*/  ISETP.NE.U32.AND P1, PT, R3, 0x1, PT ;  /* 0x000000010300780c */ /* 0x000fce0003f25070 */
[----:B------:R-:W0:Y:S01]  /*0570*/  @P0 LDC.64 R4, c[0x0][0x3a8] ;  /* 0x0000ea00ff040b82 */ /* 0x000e220000000a00 */
[----:B------:R-:W-:-:S07]  /*0580*/  @P0 IMAD.MOV.U32 R23, RZ, RZ, 0x7fffffff ;  /* 0x7fffffffff170424 */ /* 0x000fce00078e00ff */
[----:B------:R-:W1:Y:S08]  /*0590*/  @P0 LDC R19, c[0x0][0x394] ;  /* 0x0000e500ff130b82 */ /* 0x000e700000000800 */
[----:B------:R-:W2:Y:S01]  /*05a0*/  @!P1 LDC.64 R20, c[0x0][0x3a8] ;  /* 0x0000ea00ff149b82 */ /* 0x000ea20000000a00 */
[----:B0-----:R-:W-:-:S05]  /*05b0*/  @P0 IMAD.WIDE R4, R2, 0x4, R4 ;  /* 0x0000000402040825 */ /* 0x001fca00078e0204 */
[----:B------:R3:W-:Y:S01]  /*05c0*/  @P0 STG.E desc[UR6][R4.64], R23 ;  /* 0x0000001704000986 */ /* 0x0007e2000c101906 */
[C---:B-1----:R-:W-:Y:S01]  /*05d0*/  @P0 LEA R2, R19.reuse, R2, 0x1 ;  /* 0x0000000213020211 */ /* 0x042fe200078e08ff */
[----:B------:R-:W-:-:S05]  /*05e0*/  @P0 IMAD.WIDE R18, R19, 0x4, R4 ;  /* 0x0000000413120825 */ /* 0x000fca00078e0204 */
[----:B------:R3:W-:Y:S01]  /*05f0*/  @P0 STG.E desc[UR6][R18.64], R23 ;  /* 0x0000001712000986 */ /* 0x0007e2000c101906 */
[----:B--2---:R-:W-:Y:S01]  /*0600*/  @!P1 IMAD.WIDE R2, R2, 0x4, R20 ;  /* 0x0000000402029825 */ /* 0x004fe200078e0214 */
[----:B------:R-:W-:-:S05]  /*0610*/  @!P1 MOV R21, 0x7fffffff ;  /* 0x7fffffff00159802 */ /* 0x000fca0000000f00 */
[----:B------:R3:W-:Y:S02]  /*0620*/  @!P1 STG.E desc[UR6][R2.64], R21 ;  /* 0x0000001502009986 */ /* 0x0007e4000c101906 */
.L_x_1:
[----:B------:R-:W-:Y:S05]  /*0630*/  BSYNC.RECONVERGENT B0 ;  /* 0x0000000000007941 */ /* 0x000fea0003800200 */
.L_x_0:
[----:B------:R-:W-:Y:S01]  /*0640*/  ISETP.GE.AND P0, PT, R41, R36, PT ;  /* 0x000000242900720c */ /* 0x000fe20003f06270 */
[----:B------:R-:W-:-:S12]  /*0650*/  BSSY.RECONVERGENT B0, `(.L_x_7) ;  /* 0x000009d000007945 */ /* 0x000fd80003800200 */
[----:B------:R-:W-:Y:S05]  /*0660*/  @P0 BRA `(.L_x_8) ;  /* 0x00000008006c0947 */ /* 0x000fea0003800000 */
[----:B------:R-:W1:Y:S08]  /*0670*/  LDC R39, c[0x0][0x394] ;  /* 0x0000e500ff277b82 */ /* 0x000e700000000800 */
[----:B0--3--:R-:W2:Y:S08]  /*0680*/  LDC.64 R4, c[0x0][0x380] ;  /* 0x0000e000ff047b82 */ /* 0x009eb00000000a00 */
[----:B------:R-:W0:Y:S01]  /*0690*/  LDC.64 R2, c[0x0][0x3a8] ;  /* 0x0000ea00ff027b82 */ /* 0x000e220000000a00 */
[----:B-1----:R-:W-:-:S04]  /*06a0*/  IMAD R38, R41, R39, R0 ;  /* 0x0000002729267224 */ /* 0x002fc800078e0200 */
[----:B--2---:R-:W-:-:S05]  /*06b0*/  IMAD.WIDE R30, R38, 0x4, R4 ;  /* 0x00000004261e7825 */ /* 0x004fca00078e0204 */
[----:B------:R-:W2:Y:S01]  /*06c0*/  LDG.E.CONSTANT R22, desc[UR6][R30.64] ;  /* 0x000000061e167981 */ /* 0x000ea2000c1e9900 */
[----:B------:R-:W-:Y:S01]  /*06d0*/  IMAD.IADD R28, R36, 0x1, -R41 ;  /* 0x00000001241c7824 */ /* 0x000fe200078e0a29 */
[----:B------:R-:W-:Y:S01]  /*06e0*/  IADD3 R18, PT, PT, R41, -R36, RZ ;  /* 0x8000002429127210 */ /* 0x000fe20007ffe0ff */
[----:B------:R-:W-:Y:S01]  /*06f0*/  BSSY.RECONVERGENT B1, `(.L_x_9) ;  /* 0x0000047000017945 */ /* 0x000fe20003800200 */
[----:B------:R-:W-:Y:S02]  /*0700*/  MOV R29, R41 ;  /* 0x00000029001d7202 */ /* 0x000fe40000000f00 */
[----:B------:R-:W-:Y:S02]  /*0710*/  CS2R R20, SRZ ;  /* 0x0000000000147805 */ /* 0x000fe4000001ff00 */
[----:B------:R-:W-:Y:S02]  /*0720*/  LOP3.LUT P1, R28, R28, 0x3, RZ, 0xc0, !PT ;  /* 0x000000031c1c7812 */ /* 0x000fe4000782c0ff */
[----:B------:R-:W-:-:S02]  /*0730*/  ISETP.GT.U32.AND P0, PT, R18, -0x4, PT ;  /* 0xfffffffc1200780c */ /* 0x000fc40003f04070 */
[----:B------:R-:W-:Y:S01]  /*0740*/  CS2R R18, SRZ ;  /* 0x0000000000127805 */ /* 0x000fe2000001ff00 */
[----:B--2---:R-:W1:Y:S08]  /*0750*/  F2F.F64.F32 R22, R22 ;  /* 0x0000001600167310 */ /* 0x004e700000201800 */
[----:B0-----:R-:W-:Y:S05]  /*0760*/  @!P1 BRA `(.L_x_10) ;  /* 0x0000000000fc9947 */ /* 0x001fea0003800000 */
[----:B-1----:R-:W-:Y:S01]  /*0770*/  DADD R32, RZ, R22 ;  /* 0x00000000ff207229 */ /* 0x002fe20000000016 */
[----:B------:R-:W0:Y:S01]  /*0780*/  LDC.64 R24, c[0x0][0x3a8] ;  /* 0x0000ea00ff187b82 */ /* 0x000e220000000a00 */
[----:B------:R-:W-:Y:S01]  /*0790*/  DMUL R18, R16, R22 ;  /* 0x0000001610127228 */ /* 0x000fe20000000000 */
[----:B------:R-:W-:Y:S02]  /*07a0*/  ISETP.NE.AND P1, PT, R28, 0x1, PT ;  /* 0x000000011c00780c */ /* 0x000fe40003f25270 */
[----:B------:R-:W-:-:S05]  /*07b0*/  IADD3 R29, PT, PT, R41, 0x1, RZ ;  /* 0x00000001291d7810 */ /* 0x000fca0007ffe0ff */
[----:B------:R-:W-:-:S08]  /*07c0*/  DFMA R32, R10, R32, R18 ;  /* 0x000000200a20722b */ /* 0x000fd00000000012 */
[----:B------:R-:W-:Y:S02]  /*07d0*/  DADD R18, -R22, R32 ;  /* 0x0000000016127229 */ /* 0x000fe40000000120 */
[----:B------:R-:W-:Y:S01]  /*07e0*/  MOV R22, R32 ;  /* 0x0000002000167202 */ /* 0x000fe20000000f00 */
[----:B------:R-:W-:Y:S02]  /*07f0*/  IMAD.MOV.U32 R23, RZ, RZ, R33 ;  /* 0x000000ffff177224 */ /* 0x000fe400078e0021 */
[----:B0-----:R-:W-:-:S03]  /*0800*/  IMAD.WIDE R24, R38, 0x4, R24 ;  /* 0x0000000426187825 */ /* 0x001fc600078e0218 */
[----:B------:R-:W-:Y:S01]  /*0810*/  DMUL R18, R14, R18 ;  /* 0x000000120e127228 */ /* 0x000fe20000000000 */
[----:B------:R-:W-:-:S07]  /*0820*/  IMAD.IADD R38, R38, 0x1, R39 ;  /* 0x0000000126267824 */ /* 0x000fce00078e0227 */
[----:B------:R-:W-:-:S08]  /*0830*/  DFMA R20, RZ, R8, R18 ;  /* 0x00000008ff14722b */ /* 0x000fd00000000012 */
[----:B------:R-:W-:Y:S02]  /*0840*/  DMUL R18, R12, R20 ;  /* 0x000000140c127228 */ /* 0x000fe40000000000 */
[----:B------:R-:W-:-:S06]  /*0850*/  DADD R26, R32, R20 ;  /* 0x00000000201a7229 */ /* 0x000fcc0000000014 */
[----:B------:R-:W-:-:S08]  /*0860*/  DFMA R18, RZ, R6, R18 ;  /* 0x00000006ff12722b */ /* 0x000fd00000000012 */
[----:B------:R-:W-:-:S06]  /*0870*/  DFMA R26, R18, 0.5, R26 ;  /* 0x3fe00000121a782b */ /* 0x000fcc000000001a */
[----:B------:R-:W0:Y:S02]  /*0880*/  F2F.F32.F64 R35, R26 ;  /* 0x0000001a00237310 */ /* 0x000e240000301000 */
[----:B0-----:R0:W-:Y:S01]  /*0890*/  STG.E desc[UR6][R24.64], R35 ;  /* 0x0000002318007986 */ /* 0x0011e2000c101906 */
[----:B------:R-:W-:Y:S05]  /*08a0*/  @!P1 BRA `(.L_x_10) ;  /* 0x0000000000ac9947 */ /* 0x000fea0003800000 */
[----:B0-----:R-:W-:-:S05]  /*08b0*/  IMAD.WIDE R34, R39, 0x4, R30 ;  /* 0x0000000427227825 */ /* 0x001fca00078e021e */
[----:B------:R-:W2:Y:S01]  /*08c0*/  LDG.E.CONSTANT R42, desc[UR6][R34.64] ;  /* 0x00000006222a7981 */ /* 0x000ea2000c1e9900 */
[----:B------:R-:W-:-:S13]  /*08d0*/  ISETP.NE.AND P1, PT, R28, 0x2, PT ;  /* 0x000000021c00780c */ /* 0x000fda0003f25270 */
[----:B------:R-:W-:-:S05]  /*08e0*/  @P1 IMAD.WIDE R30, R39, 0x4, R34 ;  /* 0x00000004271e1825 */ /* 0x000fca00078e0222 */
[----:B------:R-:W3:Y:S01]  /*08f0*/  @P1 LDG.E.CONSTANT R40, desc[UR6][R30.64] ;  /* 0x000000061e281981 */ /* 0x000ee2000c1e9900 */
[----:B------:R-:W-:Y:S01]  /*0900*/  DADD R28, R18, R20 ;  /* 0x00000000121c7229 */ /* 0x000fe20000000014 */
[----:B------:R-:W-:-:S04]  /*0910*/  IADD3 R38, PT, PT, R38, R39, RZ ;  /* 0x0000002726267210 */ /* 0x000fc80007ffe0ff */
[----:B------:R-:W-:Y:S01]  /*0920*/  @P1 IADD3 R38, PT, PT, R38, R39, RZ ;  /* 0x0000002726261210 */ /* 0x000fe20007ffe0ff */
[----:B--2---:R-:W0:Y:S02]  /*0930*/  F2F.F64.F32 R22, R42 ;  /* 0x0000002a00167310 */ /* 0x004e240000201800 */
[----:B0-----:R-:W-:-:S08]  /*0940*/  DMUL R22, R16, R22 ;  /* 0x0000001610167228 */ /* 0x001fd00000000000 */
[----:B------:R-:W-:-:S08]  /*0950*/  DFMA R22, R10, R26, R22 ;  /* 0x0000001a0a16722b */ /* 0x000fd00000000016 */
[----:B------:R-:W-:-:S08]  /*0960*/  DADD R26, -R32, R22 ;  /* 0x00000000201a7229 */ /* 0x000fd00000000116 */
[----:B------:R-:W-:-:S08]  /*0970*/  DMUL R26, R14, R26 ;  /* 0x0000001a0e1a7228 */ /* 0x000fd00000000000 */
[----:B------:R-:W-:Y:S02]  /*0980*/  DFMA R28, R8, R28, R26 ;  /* 0x0000001c081c722b */ /* 0x000fe4000000001a */
[----:B---3--:R-:W0:Y:S06]  /*0990*/  @P1 F2F.F64.F32 R26, R40 ;  /* 0x00000028001a1310 */ /* 0x008e2c0000201800 */
[--C-:B------:R-:W-:Y:S02]  /*09a0*/  DADD R20, -R20, R28.reuse ;  /* 0x0000000014147229 */ /* 0x100fe4000000011c */
[----:B------:R-:W-:-:S06]  /*09b0*/  DADD R30, R22, R28 ;  /* 0x00000000161e7229 */ /* 0x000fcc000000001c */
[----:B------:R-:W-:Y:S02]  /*09c0*/  DMUL R20, R12, R20 ;  /* 0x000000140c147228 */ /* 0x000fe40000000000 */
[----:B0-----:R-:W-:-:S06]  /*09d0*/  @P1 DMUL R26, R16, R26 ;  /* 0x0000001a101a1228 */ /* 0x001fcc0000000000 */
[----:B------:R-:W-:Y:S01]  /*09e0*/  DFMA R18, R6, R18, R20 ;  /* 0x000000120612722b */ /* 0x000fe20000000014 */
[----:B------:R-:W-:Y:S02]  /*09f0*/  MOV R20, R28 ;  /* 0x0000001c00147202 */ /* 0x000fe40000000f00 */
[----:B------:R-:W-:-:S05]  /*0a00*/  MOV R21, R29 ;  /* 0x0000001d00157202 */ /* 0x000fca0000000f00 */
[C---:B------:R-:W-:Y:S02]  /*0a10*/  DFMA R30, R18.reuse, 0.5, R30 ;  /* 0x3fe00000121e782b */ /* 0x040fe4000000001e */
[----:B------:R-:W-:-:S06]  /*0a20*/  @P1 DADD R32, R18, R28 ;  /* 0x0000000012201229 */ /* 0x000fcc000000001c */
[----:B------:R-:W-:Y:S02]  /*0a30*/  @P1 DFMA R26, R10, R30, R26 ;  /* 0x0000001e0a1a122b */ /* 0x000fe4000000001a */
[----:B------:R-:W0:Y:S06]  /*0a40*/  F2F.F32.F64 R31, R30 ;  /* 0x0000001e001f7310 */ /* 0x000e2c0000301000 */
[----:B------:R-:W-:Y:S02]  /*0a50*/  @P1 DADD R34, -R22, R26 ;  /* 0x0000000016221229 */ /* 0x000fe4000000011a */
[----:B------:R-:W-:Y:S01]  /*0a60*/  @P1 IMAD.MOV.U32 R22, RZ, RZ, R26 ;  /* 0x000000ffff161224 */ /* 0x000fe200078e001a */
[----:B------:R-:W-:-:S05]  /*0a70*/  @P1 MOV R23, R27 ;  /* 0x0000001b00171202 */ /* 0x000fca0000000f00 */
[----:B------:R-:W-:-:S08]  /*0a80*/  @P1 DMUL R34, R14, R34 ;  /* 0x000000220e221228 */ /* 0x000fd00000000000 */
[----:B------:R-:W-:Y:S01]  /*0a90*/  @P1 DFMA R20, R8, R32, R34 ;  /* 0x000000200814122b */ /* 0x000fe20000000022 */
[----:B------:R-:W-:-:S05]  /*0aa0*/  IMAD.WIDE R34, R39, 0x4, R24 ;  /* 0x0000000427227825 */ /* 0x000fca00078e0218 */
[----:B0-----:R2:W-:Y:S02]  /*0ab0*/  STG.E desc[UR6][R34.64], R31 ;  /* 0x0000001f22007986 */ /* 0x0015e4000c101906 */
[----:B------:R-:W-:Y:S01]  /*0ac0*/  @P1 DADD R28, -R28, R20 ;  /* 0x000000001c1c1229 */ /* 0x000fe20000000114 */
[----:B------:R-:W-:-:S07]  /*0ad0*/  @P1 IMAD.WIDE R24, R39, 0x4, R34 ;  /* 0x0000000427181825 */ /* 0x000fce00078e0222 */
[----:B------:R-:W-:Y:S02]  /*0ae0*/  @P1 DMUL R32, R12, R28 ;  /* 0x0000001c0c201228 */ /* 0x000fe40000000000 */
[----:B------:R-:W-:-:S06]  /*0af0*/  @P1 DADD R28, R26, R20 ;  /* 0x000000001a1c1229 */ /* 0x000fcc0000000014 */
[----:B------:R-:W-:-:S08]  /*0b00*/  @P1 DFMA R18, R6, R18, R32 ;  /* 0x000000120612122b */ /* 0x000fd00000000020 */
[----:B------:R-:W-:Y:S01]  /*0b10*/  @P1 DFMA R32, R18, 0.5, R28 ;  /* 0x3fe000001220182b */ /* 0x000fe2000000001c */
[C---:B------:R-:W-:Y:S01]  /*0b20*/  VIADD R29, R41.reuse, 0x2 ;  /* 0x00000002291d7836 */ /* 0x040fe20000000000 */
[----:B------:R-:W-:-:S08]  /*0b30*/  @P1 IADD3 R29, PT, PT, R41, 0x3, RZ ;  /* 0x00000003291d1810 */ /* 0x000fd00007ffe0ff */
[----:B------:R-:W0:Y:S02]  /*0b40*/  @P1 F2F.F32.F64 R33, R32 ;  /* 0x0000002000211310 */ /* 0x000e240000301000 */
[----:B0-----:R2:W-:Y:S02]  /*0b50*/  @P1 STG.E desc[UR6][R24.64], R33 ;  /* 0x0000002118001986 */ /* 0x0015e4000c101906 */
.L_x_10:
[----:B------:R-:W-:Y:S05]  /*0b60*/  BSYNC.RECONVERGENT B1 ;  /* 0x0000000000017941 */ /* 0x000fea0003800200 */
.L_x_9:
[----:B------:R-:W-:Y:S05]  /*0b70*/  @P0 BRA `(.L_x_8) ;  /* 0x0000000400280947 */ /* 0x000fea0003800000 */
.L_x_11:
[----:B--2-4-:R-:W-:-:S05]  /*0b80*/  IMAD.WIDE R32, R38, 0x4, R4 ;  /* 0x0000000426207825 */ /* 0x014fca00078e0204 */
[----:B------:R-:W0:Y:S01]  /*0b90*/  LDG.E.CONSTANT R31, desc[UR6][R32.64] ;  /* 0x00000006201f7981 */ /* 0x000e22000c1e9900 */
[----:B------:R-:W-:-:S05]  /*0ba0*/  IMAD.WIDE R40, R39, 0x4, R32 ;  /* 0x0000000427287825 */ /* 0x000fca00078e0220 */
[----:B------:R-:W2:Y:S01]  /*0bb0*/  LDG.E.CONSTANT R30, desc[UR6][R40.64] ;  /* 0x00000006281e7981 */ /* 0x000ea2000c1e9900 */
[----:B------:R-:W-:-:S05]  /*0bc0*/  IMAD.WIDE R42, R39, 0x4, R40 ;  /* 0x00000004272a7825 */ /* 0x000fca00078e0228 */
[----:B------:R-:W3:Y:S01]  /*0bd0*/  LDG.E.CONSTANT R34, desc[UR6][R42.64] ;  /* 0x000000062a227981 */ /* 0x000ee2000c1e9900 */
[----:B------:R-:W-:-:S05]  /*0be0*/  IMAD.WIDE R44, R39, 0x4, R42 ;  /* 0x00000004272c7825 */ /* 0x000fca00078e022a */
[----:B------:R-:W4:Y:S01]  /*0bf0*/  LDG.E.CONSTANT R28, desc[UR6][R44.64] ;  /* 0x000000062c1c7981 */ /* 0x000f22000c1e9900 */
[----:B-1----:R-:W-:Y:S01]  /*0c00*/  DADD R26, R20, R22 ;  /* 0x00000000141a7229 */ /* 0x002fe20000000016 */
[----:B------:R-:W-:-:S05]  /*0c10*/  VIADD R29, R29, 0x4 ;  /* 0x000000041d1d7836 */ /* 0x000fca0000000000 */
[----:B------:R-:W-:Y:S02]  /*0c20*/  ISETP.NE.AND P0, PT, R29, R36, PT ;  /* 0x000000241d00720c */ /* 0x000fe40003f05270 */
[----:B------:R-:W-:Y:S01]  /*0c30*/  DFMA R26, R18, 0.5, R26 ;  /* 0x3fe00000121a782b */ /* 0x000fe2000000001a */
[----:B0-----:R-:W0:Y:S08]  /*0c40*/  F2F.F64.F32 R24, R31 ;  /* 0x0000001f00187310 */ /* 0x001e300000201800 */
[----:B--2---:R-:W1:Y:S01]  /*0c50*/  F2F.F64.F32 R30, R30 ;  /* 0x0000001e001e7310 */ /* 0x004e620000201800 */
[----:B0-----:R-:W-:-:S07]  /*0c60*/  DMUL R24, R16, R24 ;  /* 0x0000001810187228 */ /* 0x001fce0000000000 */
[----:B---3--:R-:W0:Y:S01]  /*0c70*/  F2F.F64.F32 R34, R34 ;  /* 0x0000002200227310 */ /* 0x008e220000201800 */
[----:B------:R-:W-:-:S08]  /*0c80*/  DFMA R26, R10, R26, R24 ;  /* 0x0000001a0a1a722b */ /* 0x000fd00000000018 */
[----:B------:R-:W-:Y:S02]  /*0c90*/  DADD R24, R26, -R22 ;  /* 0x000000001a187229 */ /* 0x000fe40000000816 */
[----:B------:R-:W-:-:S06]  /*0ca0*/  DADD R22, R20, R18 ;  /* 0x0000000014167229 */ /* 0x000fcc0000000012 */
[----:B------:R-:W-:-:S08]  /*0cb0*/  DMUL R24, R14, R24 ;  /* 0x000000180e187228 */ /* 0x000fd00000000000 */
[----:B------:R-:W-:-:S08]  /*0cc0*/  DFMA R22, R8, R22, R24 ;  /* 0x000000160816722b */ /* 0x000fd00000000018 */
[----:B------:R-:W-:Y:S02]  /*0cd0*/  DADD R20, R22, -R20 ;  /* 0x0000000016147229 */ /* 0x000fe40000000814 */
[----:B------:R-:W-:-:S06]  /*0ce0*/  DADD R24, R26, R22 ;  /* 0x000000001a187229 */ /* 0x000fcc0000000016 */
[----:B------:R-:W-:-:S08]  /*0cf0*/  DMUL R20, R12, R20 ;  /* 0x000000140c147228 */ /* 0x000fd00000000000 */
[----:B------:R-:W-:Y:S02]  /*0d00*/  DFMA R18, R6, R18, R20 ;  /* 0x000000120612722b */ /* 0x000fe40000000014 */
[----:B-1----:R-:W-:-:S06]  /*0d10*/  DMUL R20, R16, R30 ;  /* 0x0000001e10147228 */ /* 0x002fcc0000000000 */
[----:B------:R-:W-:Y:S02]  /*0d20*/  DFMA R24, R18, 0.5, R24 ;  /* 0x3fe000001218782b */ /* 0x000fe40000000018 */
[----:B------:R-:W-:-:S04]  /*0d30*/  DADD R32, R22, R18 ;  /* 0x0000000016207229 */ /* 0x000fc80000000012 */
[----:B------:R-:W-:Y:S02]  /*0d40*/  F2F.F32.F64 R43, R24 ;  /* 0x00000018002b7310 */ /* 0x000fe40000301000 */
[----:B------:R-:W-:-:S08]  /*0d50*/  DFMA R20, R10, R24, R20 ;  /* 0x000000180a14722b */ /* 0x000fd00000000014 */
[----:B------:R-:W-:-:S08]  /*0d60*/  DADD R26, -R26, R20 ;  /* 0x000000001a1a7229 */ /* 0x000fd00000000114 */
[----:B------:R-:W-:-:S08]  /*0d70*/  DMUL R26, R14, R26 ;  /* 0x0000001a0e1a7228 */ /* 0x000fd00000000000 */
[----:B------:R-:W-:-:S08]  /*0d80*/  DFMA R32, R8, R32, R26 ;  /* 0x000000200820722b */ /* 0x000fd0000000001a */
[--C-:B------:R-:W-:Y:S02]  /*0d90*/  DADD R22, -R22, R32.reuse ;  /* 0x0000000016167229 */ /* 0x100fe40000000120 */
[----:B------:R-:W-:-:S06]  /*0da0*/  DADD R26, R20, R32 ;  /* 0x00000000141a7229 */ /* 0x000fcc0000000020 */
[----:B------:R-:W-:-:S08]  /*0db0*/  DMUL R22, R12, R22 ;  /* 0x000000160c167228 */ /* 0x000fd00000000000 */
[----:B------:R-:W-:Y:S02]  /*0dc0*/  DFMA R22, R6, R18, R22 ;  /* 0x000000120616722b */ /* 0x000fe40000000016 */
[----:B0-----:R-:W-:-:S06]  /*0dd0*/  DMUL R18, R16, R34 ;  /* 0x0000002210127228 */ /* 0x001fcc0000000000 */
[----:B------:R-:W-:Y:S02]  /*0de0*/  DFMA R26, R22, 0.5, R26 ;  /* 0x3fe00000161a782b */ /* 0x000fe4000000001a */
[----:B------:R-:W-:-:S06]  /*0df0*/  DADD R30, R32, R22 ;  /* 0x00000000201e7229 */ /* 0x000fcc0000000016 */
[----:B------:R-:W-:Y:S02]  /*0e00*/  DFMA R18, R10, R26, R18 ;  /* 0x0000001a0a12722b */ /* 0x000fe40000000012 */
[----:B------:R-:W-:Y:S06]  /*0e10*/  F2F.F32.F64 R27, R26 ;  /* 0x0000001a001b7310 */ /* 0x000fec0000301000 */
[----:B------:R-:W-:-:S08]  /*0e20*/  DADD R20, -R20, R18 ;  /* 0x0000000014147229 */ /* 0x000fd00000000112 */
[----:B------:R-:W-:-:S08]  /*0e30*/  DMUL R20, R14, R20 ;  /* 0x000000140e147228 */ /* 0x000fd00000000000 */
[----:B------:R-:W-:Y:S02]  /*0e40*/  DFMA R30, R8, R30, R20 ;  /* 0x0000001e081e722b */ /* 0x000fe40000000014 */
[----:B----4-:R-:W0:Y:S06]  /*0e50*/  F2F.F64.F32 R20, R28 ;  /* 0x0000001c00147310 */ /* 0x010e2c0000201800 */
[----:B------:R-:W-:-:S08]  /*0e60*/  DADD R32, -R32, R30 ;  /* 0x0000000020207229 */ /* 0x000fd0000000011e */
[----:B------:R-:W-:Y:S02]  /*0e70*/  DMUL R34, R12, R32 ;  /* 0x000000200c227228 */ /* 0x000fe40000000000 */
[----:B------:R-:W-:Y:S02]  /*0e80*/  DADD R32, R18, R30 ;  /* 0x0000000012207229 */ /* 0x000fe4000000001e */
[----:B0-----:R-:W-:-:S04]  /*0e90*/  DMUL R20, R16, R20 ;  /* 0x0000001410147228 */ /* 0x001fc80000000000 */
[----:B------:R-:W-:-:S08]  /*0ea0*/  DFMA R34, R6, R22, R34 ;  /* 0x000000160622722b */ /* 0x000fd00000000022 */
[----:B------:R-:W-:-:S08]  /*0eb0*/  DFMA R32, R34, 0.5, R32 ;  /* 0x3fe000002220782b */ /* 0x000fd00000000020 */
[----:B------:R-:W-:Y:S02]  /*0ec0*/  DFMA R22, R10, R32, R20 ;  /* 0x000000200a16722b */ /* 0x000fe40000000014 */
[----:B------:R-:W-:Y:S01]  /*0ed0*/  DADD R20, R30, R34 ;  /* 0x000000001e147229 */ /* 0x000fe20000000022 */
[----:B------:R-:W0:Y:S05]  /*0ee0*/  F2F.F32.F64 R33, R32 ;  /* 0x0000002000217310 */ /* 0x000e2a0000301000 */
[----:B------:R-:W-:-:S08]  /*0ef0*/  DADD R18, -R18, R22 ;  /* 0x0000000012127229 */ /* 0x000fd00000000116 */
[----:B------:R-:W-:-:S08]  /*0f00*/  DMUL R18, R14, R18 ;  /* 0x000000120e127228 */ /* 0x000fd00000000000 */
[----:B------:R-:W-:-:S08]  /*0f10*/  DFMA R20, R8, R20, R18 ;  /* 0x000000140814722b */ /* 0x000fd00000000012 */
[----:B------:R-:W-:-:S08]  /*0f20*/  DADD R30, -R30, R20 ;  /* 0x000000001e1e7229 */ /* 0x000fd00000000114 */
[----:B------:R-:W-:-:S08]  /*0f30*/  DMUL R30, R12, R30 ;  /* 0x0000001e0c1e7228 */ /* 0x000fd00000000000 */
[----:B------:R-:W-:Y:S02]  /*0f40*/  DFMA R18, R6, R34, R30 ;  /* 0x000000220612722b */ /* 0x000fe4000000001e */
[----:B------:R-:W-:Y:S01]  /*0f50*/  DADD R34, R22, R20 ;  /* 0x0000000016227229 */ /* 0x000fe20000000014 */
[----:B------:R-:W-:Y:S01]  /*0f60*/  IMAD.WIDE R30, R38, 0x4, R2 ;  /* 0x00000004261e7825 */ /* 0x000fe200078e0202 */
[----:B------:R-:W-:-:S04]  /*0f70*/  LEA R38, R39, R38, 0x2 ;  /* 0x0000002627267211 */ /* 0x000fc800078e10ff */
[----:B------:R4:W-:Y:S02]  /*0f80*/  STG.E desc[UR6][R30.64], R43 ;  /* 0x0000002b1e007986 */ /* 0x0009e4000c101906 */
[----:B------:R-:W-:Y:S01]  /*0f90*/  DFMA R44, R18, 0.5, R34 ;  /* 0x3fe00000122c782b */ /* 0x000fe20000000022 */
[----:B------:R-:W-:-:S05]  /*0fa0*/  IMAD.WIDE R34, R39, 0x4, R30 ;  /* 0x0000000427227825 */ /* 0x000fca00078e021e */
[----:B------:R4:W-:Y:S01]  /*0fb0*/  STG.E desc[UR6][R34.64], R27 ;  /* 0x0000001b22007986 */ /* 0x0009e2000c101906 */
[----:B------:R-:W-:-:S03]  /*0fc0*/  IMAD.WIDE R40, R39, 0x4, R34 ;  /* 0x0000000427287825 */ /* 0x000fc600078e0222 */
[----:B------:R-:W1:Y:S02]  /*0fd0*/  F2F.F32.F64 R45, R44 ;  /* 0x0000002c002d7310 */ /* 0x000e640000301000 */
[----:B0-----:R4:W-:Y:S01]  /*0fe0*/  STG.E desc[UR6][R40.64], R33 ;  /* 0x0000002128007986 */ /* 0x0019e2000c101906 */
[----:B------:R-:W-:-:S05]  /*0ff0*/  IMAD.WIDE R24, R39, 0x4, R40 ;  /* 0x0000000427187825 */ /* 0x000fca00078e0228 */
[----:B-1----:R4:W-:Y:S01]  /*1000*/  STG.E desc[UR6][R24.64], R45 ;  /* 0x0000002d18007986 */ /* 0x0029e2000c101906 */
[----:B------:R-:W-:Y:S05]  /*1010*/  @P0 BRA `(.L_x_11) ;  /* 0xfffffff800d80947 */ /* 0x000fea000383ffff */
.L_x_8:
[----:B------:R-:W-:Y:S05]  /*1020*/  BSYNC.RECONVERGENT B0 ;  /* 0x0000000000007941 */ /* 0x000fea0003800200 */
.L_x_7:
[----:B------:R-:W5:Y:S01]  /*1030*/  LDCU UR4, c[0x0][0x394] ;  /* 0x00007280ff0477ac */ /* 0x000f620008000800 */
[----:B------:R-:W-:-:S04]  /*1040*/  IADD3 R0, PT, PT, R37, R0, RZ ;  /* 0x0000000025007210 */ /* 0x000fc80007ffe0ff */
[----:B-----5:R-:W-:-:S13]  /*1050*/  ISETP.GE.AND P0, PT, R0, UR4, PT ;  /* 0x0000000400007c0c */ /* 0x020fda000bf06270 */
[----:B------:R-:W-:Y:S05]  /*1060*/  @!P0 BRA `(.L_x_12) ;  /* 0xfffffff000388947 */ /* 0x000fea000383ffff */
[----:B------:R-:W-:Y:S05]  /*1070*/  EXIT ;  /* 0x000000000000794d */ /* 0x000fea0003800000 */
.L_x_13:
[----:B------:R-:W-:-:S00]  /*1080*/  BRA `(.L_x_13) ;  /* 0xfffffffc00fc7947 */ /* 0x000fc0000383ffff */
[----:B------:R-:W-:-:S00]  /*1090*/  NOP ;  /* 0x0000000000007918 */ /* 0x000fc00000000000 */
        /* <DEDUP_REMOVED lines=14> */
.L_x_23:


//--------------------- .text.hwma_batch_f32      --------------------------
	.section	.text.hwma_batch_f32,"ax",@progbits
	.align	128
        .global         hwma_batch_f32
        .type           hwma_batch_f32,@function
        .size           hwma_batch_f32,(.L_x_24 - hwma_batch_f32)
        .other          hwma_batch_f32,@"STO_CUDA_ENTRY STV_DEFAULT"
hwma_batch_f32:
.text.hwma_batch_f32:
        /* <DEDUP_REMOVED lines=10> */
[----:B------:R-:W0:Y:S01]  /*00a0*/  LDCU UR4, c[0x0][0x3a0] ;  /* 0x00007400ff0477ac */ /* 0x000e220008000800 */
[----:B------:R-:W1:Y:S01]  /*00b0*/  LDC.64 R8, c[0x0][0x388] ;  /* 0x0000e200ff087b82 */ /* 0x000e620000000a00 */
[----:B------:R-:W-:Y:S01]  /*00c0*/  IMAD R0, R3, R24, RZ ;  /* 0x0000001803007224 */ /* 0x000fe200078e02ff */
[----:B------:R-:W2:Y:S06]  /*00d0*/  LDCU.64 UR6, c[0x0][0x358] ;  /* 0x00006b00ff0677ac */ /* 0x000eac0008000a00 */
[----:B------:R-:W3:Y:S08]  /*00e0*/  LDC.64 R6, c[0x0][0x390] ;  /* 0x0000e400ff067b82 */ /* 0x000ef00000000a00 */
[----:B------:R-:W4:Y:S01]  /*00f0*/  LDC.64 R4, c[0x0][0x398] ;  /* 0x0000e600ff047b82 */ /* 0x000f220000000a00 */
[----:B0-----:R-:W-:-:S02]  /*0100*/  ISETP.LE.AND P0, PT, RZ, UR4, PT ;  /* 0x00000004ff007c0c */ /* 0x001fc4000bf03270 */
[----:B------:R-:W-:-:S04]  /*0110*/  VIMNMX.U32 R27, PT, PT, R24, UR4, PT ;  /* 0x00000004181b7c48 */ /* 0x000fc8000bfe0000 */
[----:B------:R-:W-:Y:S01]  /*0120*/  SEL R27, R27, RZ, P0 ;  /* 0x000000ff1b1b7207 */ /* 0x000fe20000000000 */
[----:B-1----:R-:W-:-:S03]  /*0130*/  IMAD.WIDE R8, R3, 0x8, R8 ;  /* 0x0000000803087825 */ /* 0x002fc600078e0208 */
[----:B------:R-:W-:Y:S01]  /*0140*/  ISETP.NE.AND P0, PT, R27, RZ, PT ;  /* 0x000000ff1b00720c */ /* 0x000fe20003f05270 */
[----:B---3--:R-:W-:-:S04]  /*0150*/  IMAD.WIDE R6, R3, 0x8, R6 ;  /* 0x0000000803067825 */ /* 0x008fc800078e0206 */
[----:B----4-:R-:W-:-:S08]  /*0160*/  IMAD.WIDE R4, R3, 0x8, R4 ;  /* 0x0000000803047825 */ /* 0x010fd000078e0204 */
[----:B--2---:R-:W-:Y:S05]  /*0170*/  @!P0 BRA `(.L_x_14) ;  /* 0x0000000000e88947 */ /* 0x004fea0003800000 */
[C---:B------:R-:W-:Y:S01]  /*0180*/  ISETP.GE.U32.AND P1, PT, R27.reuse, 0x8, PT ;  /* 0x000000081b00780c */ /* 0x040fe20003f26070 */
[----:B------:R-:W-:Y:S01]  /*0190*/  IMAD.MOV.U32 R13, RZ, RZ, RZ ;  /* 0x000000ffff0d7224 */ /* 0x000fe200078e00ff */
[----:B------:R-:W-:-:S04]  /*01a0*/  LOP3.LUT R14, R27, 0x7, RZ, 0xc0, !PT ;  /* 0x000000071b0e7812 */ /* 0x000fc800078ec0ff */
[----:B------:R-:W-:-:S07]  /*01b0*/  ISETP.NE.AND P0, PT, R14, RZ, PT ;  /* 0x000000ff0e00720c */ /* 0x000fce0003f05270 */
[----:B------:R-:W-:Y:S06]  /*01c0*/  @!P1 BRA `(.L_x_15) ;  /* 0x0000000000589947 */ /* 0x000fec0003800000 */
[----:B------:R-:W0:Y:S01]  /*01d0*/  LDCU.64 UR4, c[0x0][0x3b0] ;  /* 0x00007600ff0477ac */ /* 0x000e220008000a00 */
[----:B------:R-:W-:Y:S01]  /*01e0*/  LOP3.LUT R13, R27, 0x7ffffff8, RZ, 0xc0, !PT ;  /* 0x7ffffff81b0d7812 */ /* 0x000fe200078ec0ff */
[----:B------:R-:W-:Y:S02]  /*01f0*/  IMAD.MOV.U32 R15, RZ, RZ, R0 ;  /* 0x000000ffff0f7224 */ /* 0x000fe400078e0000 */
[----:B------:R-:W-:Y:S01]  /*0200*/  IMAD.MOV.U32 R17, RZ, RZ, 0x7fffffff ;  /* 0x7fffffffff117424 */ /* 0x000fe200078e00ff */
[----:B------:R-:W-:Y:S01]  /*0210*/  IADD3 R12, PT, PT, -R13, RZ, RZ ;  /* 0x000000ff0d0c7210 */ /* 0x000fe20007ffe1ff */
[----:B0-----:R-:W-:-:S04]  /*0220*/  UIADD3 UR4, UP0, UPT, UR4, 0x10, URZ ;  /* 0x0000001004047890 */ /* 0x001fc8000ff1e0ff */
[----:B------:R-:W-:Y:S02]  /*0230*/  UIADD3.X UR5, UPT, UPT, URZ, UR5, URZ, UP0, !UPT ;  /* 0x00000005ff057290 */ /* 0x000fe400087fe4ff */
[----:B------:R-:W-:-:S04]  /*0240*/  IMAD.U32 R10, RZ, RZ, UR4 ;  /* 0x00000004ff0a7e24 */ /* 0x000fc8000f8e00ff */
[----:B------:R-:W-:-:S07]  /*0250*/  IMAD.U32 R11, RZ, RZ, UR5 ;  /* 0x00000005ff0b7e24 */ /* 0x000fce000f8e00ff */
.L_x_16:
[----:B------:R-:W-:Y:S01]  /*0260*/  IADD3 R12, PT, PT, R12, 0x8, RZ ;  /* 0x000000080c0c7810 */ /* 0x000fe20007ffe0ff */
[----:B0-----:R-:W-:-:S03]  /*0270*/  IMAD.WIDE R2, R15, 0x4, R10 ;  /* 0x000000040f027825 */ /* 0x001fc600078e020a */
[----:B------:R-:W-:Y:S01]  /*0280*/  ISETP.NE.AND P1, PT, R12, RZ, PT ;  /* 0x000000ff0c00720c */ /* 0x000fe20003f25270 */
[----:B------:R-:W-:Y:S01]  /*0290*/  VIADD R15, R15, 0x8 ;  /* 0x000000080f0f7836 */ /* 0x000fe20000000000 */
[----:B------:R0:W-:Y:S04]  /*02a0*/  STG.E desc[UR6][R2.64+-0x10], R17 ;  /* 0xfffff01102007986 */ /* 0x0001e8000c101906 */
[----:B------:R0:W-:Y:S04]  /*02b0*/  STG.E desc[UR6][R2.64+-0xc], R17 ;  /* 0xfffff41102007986 */ /* 0x0001e8000c101906 */
[----:B------:R0:W-:Y:S04]  /*02c0*/  STG.E desc[UR6][R2.64+-0x8], R17 ;  /* 0xfffff81102007986 */ /* 0x0001e8000c101906 */
[----:B------:R0:W-:Y:S04]  /*02d0*/  STG.E desc[UR6][R2.64+-0x4], R17 ;  /* 0xfffffc1102007986 */ /* 0x0001e8000c101906 */
[----:B------:R0:W-:Y:S04]  /*02e0*/  STG.E desc[UR6][R2.64], R17 ;  /* 0x0000001102007986 */ /* 0x0001e8000c101906 */
[----:B------:R0:W-:Y:S04]  /*02f0*/  STG.E desc[UR6][R2.64+0x4], R17 ;  /* 0x0000041102007986 */ /* 0x0001e8000c101906 */
[----:B------:R0:W-:Y:S04]  /*0300*/  STG.E desc[UR6][R2.64+0x8], R17 ;  /* 0x0000081102007986 */ /* 0x0001e8000c101906 */
[----:B------:R0:W-:Y:S01]  /*0310*/  STG.E desc[UR6][R2.64+0xc], R17 ;  /* 0x00000c1102007986 */ /* 0x0001e2000c101906 */
[----:B------:R-:W-:Y:S05]  /*0320*/  @P1 BRA `(.L_x_16) ;  /* 0xfffffffc00cc1947 */ /* 0x000fea000383ffff */
.L_x_15:
[----:B------:R-:W-:Y:S05]  /*0330*/  @!P0 BRA `(.L_x_14) ;  /* 0x0000000000788947 */ /* 0x000fea0003800000 */
[----:B------:R-:W-:Y:S02]  /*0340*/  ISETP.GE.U32.AND P0, PT, R14, 0x4, PT ;  /* 0x000000040e00780c */ /* 0x000fe40003f06070 */
[----:B------:R-:W-:-:S04]  /*0350*/  LOP3.LUT R12, R27, 0x3, RZ, 0xc0, !PT ;  /* 0x000000031b0c7812 */ /* 0x000fc800078ec0ff */
[----:B------:R-:W-:-:S07]  /*0360*/  ISETP.NE.AND P1, PT, R12, RZ, PT ;  /* 0x000000ff0c00720c */ /* 0x000fce0003f25270 */
[----:B------:R-:W-:Y:S06]  /*0370*/  @!P0 BRA `(.L_x_17) ;  /* 0x0000000000248947 */ /* 0x000fec0003800000 */
[----:B0-----:R-:W0:Y:S01]  /*0380*/  LDC.64 R2, c[0x0][0x3b0] ;  /* 0x0000ec00ff027b82 */ /* 0x001e220000000a00 */
[----:B------:R-:W-:Y:S01]  /*0390*/  IMAD.IADD R11, R0, 0x1, R13 ;  /* 0x00000001000b7824 */ /* 0x000fe200078e020d */
[----:B------:R-:W-:Y:S01]  /*03a0*/  MOV R15, 0x7fffffff ;  /* 0x7fffffff000f7802 */ /* 0x000fe20000000f00 */
[----:B------:R-:W-:Y:S02]  /*03b0*/  VIADD R13, R13, 0x4 ;  /* 0x000000040d0d7836 */ /* 0x000fe40000000000 */
[----:B0-----:R-:W-:-:S05]  /*03c0*/  IMAD.WIDE R2, R11, 0x4, R2 ;  /* 0x000000040b027825 */ /* 0x001fca00078e0202 */
[----:B------:R1:W-:Y:S04]  /*03d0*/  STG.E desc[UR6][R2.64], R15 ;  /* 0x0000000f02007986 */ /* 0x0003e8000c101906 */
[----:B------:R1:W-:Y:S04]  /*03e0*/  STG.E desc[UR6][R2.64+0x4], R15 ;  /* 0x0000040f02007986 */ /* 0x0003e8000c101906 */
[----:B------:R1:W-:Y:S04]  /*03f0*/  STG.E desc[UR6][R2.64+0x8], R15 ;  /* 0x0000080f02007986 */ /* 0x0003e8000c101906 */
[----:B------:R1:W-:Y:S02]  /*0400*/  STG.E desc[UR6][R2.64+0xc], R15 ;  /* 0x00000c0f02007986 */ /* 0x0003e4000c101906 */
.L_x_17:
[----:B------:R-:W-:Y:S05]  /*0410*/  @!P1 BRA `(.L_x_14) ;  /* 0x0000000000409947 */ /* 0x000fea0003800000 */
[----:B01----:R-:W-:Y:S02]  /*0420*/  LOP3.LUT R2, R27, 0x1, RZ, 0xc0, !PT ;  /* 0x000000011b027812 */ /* 0x003fe400078ec0ff */
[----:B------:R-:W-:Y:S02]  /*0430*/  ISETP.NE.AND P0, PT, R12, 0x1, PT ;  /* 0x000000010c00780c */ /* 0x000fe40003f05270 */
[----:B------:R-:W-:-:S13]  /*0440*/  ISETP.NE.U32.AND P1, PT, R2, 0x1, PT ;  /* 0x000000010200780c */ /* 0x000fda0003f25070 */
[----:B------:R-:W0:Y:S01]  /*0450*/  @!P1 LDC.64 R10, c[0x0][0x3b0] ;  /* 0x0000ec00ff0a9b82 */ /* 0x000e220000000a00 */
[----:B------:R-:W-:Y:S05]  /*0460*/  @!P0 BRA `(.L_x_18) ;  /* 0x00000000001c8947 */ /* 0x000fea0003800000 */
[----:B------:R-:W1:Y:S01]  /*0470*/  LDC.64 R2, c[0x0][0x3b0] ;  /* 0x0000ec00ff027b82 */ /* 0x000e620000000a00 */
[----:B------:R-:W-:Y:S01]  /*0480*/  IMAD.IADD R15, R0, 0x1, R13 ;  /* 0x00000001000f7824 */ /* 0x000fe200078e020d */
[----:B------:R-:W-:Y:S01]  /*0490*/  MOV R17, 0x7fffffff ;  /* 0x7fffffff00117802 */ /* 0x000fe20000000f00 */
[----:B------:R-:W-:Y:S02]  /*04a0*/  VIADD R13, R13, 0x2 ;  /* 0x000000020d0d7836 */ /* 0x000fe40000000000 */
[----:B-1----:R-:W-:-:S05]  /*04b0*/  IMAD.WIDE R2, R15, 0x4, R2 ;  /* 0x000000040f027825 */ /* 0x002fca00078e0202 */
[----:B------:R1:W-:Y:S04]  /*04c0*/  STG.E desc[UR6][R2.64], R17 ;  /* 0x0000001102007986 */ /* 0x0003e8000c101906 */
[----:B------:R1:W-:Y:S02]  /*04d0*/  STG.E desc[UR6][R2.64+0x4], R17 ;  /* 0x0000041102007986 */ /* 0x0003e4000c101906 */
.L_x_18:
[----:B-1----:R-:W-:Y:S01]  /*04e0*/  @!P1 IMAD.IADD R3, R0, 0x1, R13 ;  /* 0x0000000100039824 */ /* 0x002fe200078e020d */
[----:B------:R-:W-:-:S03]  /*04f0*/  @!P1 MOV R13, 0x7fffffff ;  /* 0x7fffffff000d9802 */ /* 0x000fc60000000f00 */
[----:B0-----:R-:W-:-:S05]  /*0500*/  @!P1 IMAD.WIDE R2, R3, 0x4, R10 ;  /* 0x0000000403029825 */ /* 0x001fca00078e020a */
[----:B------:R2:W-:Y:S02]  /*0510*/  @!P1 STG.E desc[UR6][R2.64], R13 ;  /* 0x0000000d02009986 */ /* 0x0005e4000c101906 */
.L_x_14:
[----:B------:R-:W-:-:S13]  /*0520*/  ISETP.GE.U32.AND P0, PT, R27, R24, PT ;  /* 0x000000181b00720c */ /* 0x000fda0003f06070 */
[----:B------:R-:W-:Y:S05]  /*0530*/  @P0 EXIT ;  /* 0x000000000000094d */ /* 0x000fea0003800000 */
[----:B-1----:R-:W1:Y:S01]  /*0540*/  LDC.64 R14, c[0x0][0x380] ;  /* 0x0000e000ff0e7b82 */ /* 0x002e620000000a00 */
[--C-:B0-2---:R-:W-:Y:S01]  /*0550*/  IMAD.IADD R2, R24, 0x1, -R27.reuse ;  /* 0x0000000118027824 */ /* 0x105fe200078e0a1b */
[----:B------:R-:W5:Y:S04]  /*0560*/  LDG.E.64.CONSTANT R8, desc[UR6][R8.64] ;  /* 0x0000000608087981 */ /* 0x000f68000c1e9b00 */
[----:B------:R-:W-:Y:S01]  /*0570*/  LOP3.LUT P0, R26, R2, 0x3, RZ, 0xc0, !PT ;  /* 0x00000003021a7812 */ /* 0x000fe2000780c0ff */
[----:B------:R-:W5:Y:S01]  /*0580*/  LDG.E.64.CONSTANT R6, desc[UR6][R6.64] ;  /* 0x0000000606067981 */ /* 0x000f62000c1e9b00 */
[----:B------:R-:W-:-:S03]  /*0590*/  IMAD.MOV.U32 R25, RZ, RZ, R27 ;  /* 0x000000ffff197224 */ /* 0x000fc600078e001b */
[----:B------:R-:W5:Y:S01]  /*05a0*/  LDG.E.64.CONSTANT R4, desc[UR6][R4.64] ;  /* 0x0000000604047981 */ /* 0x000f62000c1e9b00 */
[----:B------:R-:W-:Y:S02]  /*05b0*/  CS2R R2, SRZ ;  /* 0x0000000000027805 */ /* 0x000fe4000001ff00 */
[----:B------:R-:W-:Y:S01]  /*05c0*/  CS2R R12, SRZ ;  /* 0x00000000000c7805 */ /* 0x000fe2000001ff00 */
[----:B-1----:R-:W-:-:S05]  /*05d0*/  IMAD.WIDE.U32 R28, R27, 0x8, R14 ;  /* 0x000000081b1c7825 */ /* 0x002fca00078e000e */
[----:B------:R0:W5:Y:S01]  /*05e0*/  LDG.E.64.CONSTANT R10, desc[UR6][R28.64] ;  /* 0x000000061c0a7981 */ /* 0x000162000c1e9b00 */
[----:B------:R-:W-:Y:S05]  /*05f0*/  @!P0 BRA `(.L_x_19) ;  /* 0x00000000009c8947 */ /* 0x000fea0003800000 */
[----:B------:R-:W-:Y:S01]  /*0600*/  IADD3 R26, PT, PT, -R26, RZ, RZ ;  /* 0x000000ff1a1a7210 */ /* 0x000fe20007ffe1ff */
[----:B-----5:R-:W-:Y:S01]  /*0610*/  IMAD.MOV.U32 R16, RZ, RZ, R10 ;  /* 0x000000ffff107224 */ /* 0x020fe200078e000a */
[----:B------:R-:W-:Y:S01]  /*0620*/  IADD3 R31, PT, PT, R27, R0, RZ ;  /* 0x000000001b1f7210 */ /* 0x000fe20007ffe0ff */
[----:B------:R-:W-:Y:S01]  /*0630*/  IMAD.MOV.U32 R17, RZ, RZ, R11 ;  /* 0x000000ffff117224 */ /* 0x000fe200078e000b */
[----:B------:R-:W-:Y:S01]  /*0640*/  CS2R R2, SRZ ;  /* 0x0000000000027805 */ /* 0x000fe2000001ff00 */
[----:B------:R-:W-:Y:S01]  /*0650*/  IMAD.MOV.U32 R25, RZ, RZ, R27 ;  /* 0x000000ffff197224 */ /* 0x000fe200078e001b */
[----:B------:R-:W-:-:S07]  /*0660*/  CS2R R18, SRZ ;  /* 0x0000000000127805 */ /* 0x000fce000001ff00 */
.L_x_20:
[----:B------:R0:W2:Y:S01]  /*0670*/  LDG.E.64.CONSTANT R10, desc[UR6][R28.64] ;  /* 0x000000061c0a7981 */ /* 0x0000a2000c1e9b00 */
[----:B-1----:R-:W-:Y:S01]  /*0680*/  DADD R20, R16, R18 ;  /* 0x0000000010147229 */ /* 0x002fe20000000012 */
[----:B------:R-:W1:Y:S01]  /*0690*/  LDC.64 R22, c[0x0][0x3b0] ;  /* 0x0000ec00ff167b82 */ /* 0x000e620000000a00 */
[----:B------:R-:W-:Y:S01]  /*06a0*/  DADD R12, -R8, 1 ;  /* 0x3ff00000080c7429 */ /* 0x000fe20000000100 */
[----:B------:R-:W-:Y:S01]  /*06b0*/  VIADD R26, R26, 0x1 ;  /* 0x000000011a1a7836 */ /* 0x000fe20000000000 */
[----:B------:R-:W-:-:S04]  /*06c0*/  IADD3 R25, PT, PT, R25, 0x1, RZ ;  /* 0x0000000119197810 */ /* 0x000fc80007ffe0ff */
[----:B------:R-:W-:Y:S01]  /*06d0*/  DFMA R20, R2, 0.5, R20 ;  /* 0x3fe000000214782b */ /* 0x000fe20000000014 */
[----:B------:R-:W-:Y:S02]  /*06e0*/  ISETP.NE.AND P0, PT, R26, RZ, PT ;  /* 0x000000ff1a00720c */ /* 0x000fe40003f05270 */
[----:B0-----:R-:W-:-:S05]  /*06f0*/  IADD3 R28, P1, PT, R28, 0x8, RZ ;  /* 0x000000081c1c7810 */ /* 0x001fca0007f3e0ff */
[----:B------:R-:W-:Y:S02]  /*0700*/  IMAD.X R29, RZ, RZ, R29, P1 ;  /* 0x000000ffff1d7224 */ /* 0x000fe400008e061d */
[----:B-1----:R-:W-:-:S04]  /*0710*/  IMAD.WIDE R22, R31, 0x4, R22 ;  /* 0x000000041f167825 */ /* 0x002fc800078e0216 */
[----:B------:R-:W-:Y:S01]  /*0720*/  VIADD R31, R31, 0x1 ;  /* 0x000000011f1f7836 */ /* 0x000fe20000000000 */
[----:B--2---:R-:W-:-:S08]  /*0730*/  DMUL R10, R8, R10 ;  /* 0x0000000a080a7228 */ /* 0x004fd00000000000 */
[----:B------:R-:W-:Y:S02]  /*0740*/  DFMA R10, R20, R12, R10 ;  /* 0x0000000c140a722b */ /* 0x000fe4000000000a */
[----:B------:R-:W-:-:S06]  /*0750*/  DADD R12, R18, R2 ;  /* 0x00000000120c7229 */ /* 0x000fcc0000000002 */
[----:B------:R-:W-:Y:S02]  /*0760*/  DADD R20, R10, -R16 ;  /* 0x000000000a147229 */ /* 0x000fe40000000810 */
[----:B------:R-:W-:-:S06]  /*0770*/  DADD R16, -R6, 1 ;  /* 0x3ff0000006107429 */ /* 0x000fcc0000000100 */
[----:B------:R-:W-:-:S08]  /*0780*/  DMUL R20, R6, R20 ;  /* 0x0000001406147228 */ /* 0x000fd00000000000 */
[----:B------:R-:W-:Y:S02]  /*0790*/  DFMA R12, R12, R16, R20 ;  /* 0x000000100c0c722b */ /* 0x000fe40000000014 */
[----:B------:R-:W-:-:S06]  /*07a0*/  DADD R16, -R4, 1 ;  /* 0x3ff0000004107429 */ /* 0x000fcc0000000100 */
[----:B------:R-:W-:Y:S02]  /*07b0*/  DADD R18, R12, -R18 ;  /* 0x000000000c127229 */ /* 0x000fe40000000812 */
[----:B------:R-:W-:-:S06]  /*07c0*/  DADD R20, R10, R12 ;  /* 0x000000000a147229 */ /* 0x000fcc000000000c */
[----:B------:R-:W-:-:S08]  /*07d0*/  DMUL R18, R4, R18 ;  /* 0x0000001204127228 */ /* 0x000fd00000000000 */
[----:B------:R-:W-:Y:S01]  /*07e0*/  DFMA R2, R16, R2, R18 ;  /* 0x000000021002722b */ /* 0x000fe20000000012 */
[----:B------:R-:W-:Y:S01]  /*07f0*/  MOV R16, R10 ;  /* 0x0000000a00107202 */ /* 0x000fe20000000f00 */
[----:B------:R-:W-:Y:S01]  /*0800*/  IMAD.MOV.U32 R17, RZ, RZ, R11 ;  /* 0x000000ffff117224 */ /* 0x000fe200078e000b */
[----:B------:R-:W-:Y:S01]  /*0810*/  MOV R19, R13 ;  /* 0x0000000d00137202 */ /* 0x000fe20000000f00 */
[----:B------:R-:W-:-:S04]  /*0820*/  IMAD.MOV.U32 R18, RZ, RZ, R12 ;  /* 0x000000ffff127224 */ /* 0x000fc800078e000c */
[----:B------:R-:W-:-:S10]  /*0830*/  DFMA R20, R2, 0.5, R20 ;  /* 0x3fe000000214782b */ /* 0x000fd40000000014 */
[----:B------:R-:W0:Y:S02]  /*0840*/  F2F.F32.F64 R21, R20 ;  /* 0x0000001400157310 */ /* 0x000e240000301000 */
[----:B0-----:R1:W-:Y:S01]  /*0850*/  STG.E desc[UR6][R22.64], R21 ;  /* 0x0000001516007986 */ /* 0x0013e2000c101906 */
[----:B------:R-:W-:Y:S05]  /*0860*/  @P0 BRA `(.L_x_20) ;  /* 0xfffffffc00800947 */ /* 0x000fea000383ffff */
.L_x_19:
[----:B------:R-:W-:-:S05]  /*0870*/  IMAD.IADD R16, R27, 0x1, -R24 ;  /* 0x000000011b107824 */ /* 0x000fca00078e0a18 */
[----:B------:R-:W-:-:S13]  /*0880*/  ISETP.GT.U32.AND P0, PT, R16, -0x4, PT ;  /* 0xfffffffc1000780c */ /* 0x000fda0003f04070 */
[----:B------:R-:W-:Y:S05]  /*0890*/  @P0 EXIT ;  /* 0x000000000000094d */ /* 0x000fea0003800000 */
[----:B------:R-:W-:Y:S01]  /*08a0*/  IMAD.WIDE.U32 R14, R25, 0x8, R14 ;  /* 0x00000008190e7825 */ /* 0x000fe200078e000e */
[----:B------:R-:W-:-:S03]  /*08b0*/  IADD3 R0, PT, PT, R0, R25, RZ ;  /* 0x0000001900007210 */ /* 0x000fc60007ffe0ff */
[----:B------:R-:W-:Y:S01]  /*08c0*/  IMAD.IADD R24, R25, 0x1, -R24 ;  /* 0x0000000119187824 */ /* 0x000fe200078e0a18 */
[----:B------:R-:W-:-:S05]  /*08d0*/  IADD3 R14, P0, PT, R14, 0x10, RZ ;  /* 0x000000100e0e7810 */ /* 0x000fca0007f1e0ff */
[----:B------:R-:W-:-:S08]  /*08e0*/  IMAD.X R15, RZ, RZ, R15, P0 ;  /* 0x000000ffff0f7224 */ /* 0x000fd000000e060f */
.L_x_21:
[----:B-12---:R-:W2:Y:S04]  /*08f0*/  LDG.E.64.CONSTANT R20, desc[UR6][R14.64+-0x10] ;  /* 0xfffff0060e147981 */ /* 0x006ea8000c1e9b00 */
[----:B------:R-:W3:Y:S04]  /*0900*/  LDG.E.64.CONSTANT R26, desc[UR6][R14.64+-0x8] ;  /* 0xfffff8060e1a7981 */ /* 0x000ee8000c1e9b00 */
[----:B0-----:R-:W4:Y:S04]  /*0910*/  LDG.E.64.CONSTANT R28, desc[UR6][R14.64] ;  /* 0x000000060e1c7981 */ /* 0x001f28000c1e9b00 */
[----:B------:R0:W4:Y:S01]  /*0920*/  LDG.E.64.CONSTANT R18, desc[UR6][R14.64+0x8] ;  /* 0x000008060e127981 */ /* 0x000122000c1e9b00 */
[----:B-----5:R-:W-:Y:S01]  /*0930*/  DADD R22, R12, R10 ;  /* 0x000000000c167229 */ /* 0x020fe2000000000a */
[----:B------:R-:W-:Y:S01]  /*0940*/  VIADD R24, R24, 0x4 ;  /* 0x0000000418187836 */ /* 0x000fe20000000000 */
[----:B------:R-:W-:-:S04]  /*0950*/  DADD R16, -R8, 1 ;  /* 0x3ff0000008107429 */ /* 0x000fc80000000100 */
[----:B------:R-:W-:Y:S02]  /*0960*/  ISETP.NE.AND P0, PT, R24, RZ, PT ;  /* 0x000000ff1800720c */ /* 0x000fe40003f05270 */
[----:B------:R-:W-:Y:S01]  /*0970*/  DFMA R22, R2, 0.5, R22 ;  /* 0x3fe000000216782b */ /* 0x000fe20000000016 */
[----:B0-----:R-:W-:-:S04]  /*0980*/  IADD3 R14, P1, PT, R14, 0x20, RZ ;  /* 0x000000200e0e7810 */ /* 0x001fc80007f3e0ff */
[----:B------:R-:W-:Y:S01]  /*0990*/  IADD3.X R15, PT, PT, RZ, R15, RZ, P1, !PT ;  /* 0x0000000fff0f7210 */ /* 0x000fe20000ffe4ff */
[C---:B--2---:R-:W-:Y:S02]  /*09a0*/  DMUL R20, R8.reuse, R20 ;  /* 0x0000001408147228 */ /* 0x044fe40000000000 */
[----:B---3--:R-:W-:-:S06]  /*09b0*/  DMUL R32, R8, R26 ;  /* 0x0000001a08207228 */ /* 0x008fcc0000000000 */
[----:B------:R-:W-:Y:S02]  /*09c0*/  DFMA R30, R16, R22, R20 ;  /* 0x00000016101e722b */ /* 0x000fe40000000014 */
[----:B------:R-:W-:Y:S02]  /*09d0*/  DADD R22, R12, R2 ;  /* 0x000000000c167229 */ /* 0x000fe40000000002 */
[----:B------:R-:W-:-:S04]  /*09e0*/  DADD R20, -R6, 1 ;  /* 0x3ff0000006147429 */ /* 0x000fc80000000100 */
[----:B------:R-:W-:-:S08]  /*09f0*/  DADD R10, R30, -R10 ;  /* 0x000000001e0a7229 */ /* 0x000fd0000000080a */
[----:B------:R-:W-:-:S08]  /*0a00*/  DMUL R10, R6, R10 ;  /* 0x0000000a060a7228 */ /* 0x000fd00000000000 */
[----:B------:R-:W-:Y:S02]  /*0a10*/  DFMA R10, R20, R22, R10 ;  /* 0x00000016140a722b */ /* 0x000fe4000000000a */
[----:B------:R-:W-:-:S06]  /*0a20*/  DADD R22, -R4, 1 ;  /* 0x3ff0000004167429 */ /* 0x000fcc0000000100 */
[----:B------:R-:W-:-:S08]  /*0a30*/  DADD R12, R10, -R12 ;  /* 0x000000000a0c7229 */ /* 0x000fd0000000080c */
[----:B------:R-:W-:-:S08]  /*0a40*/  DMUL R12, R4, R12 ;  /* 0x0000000c040c7228 */ /* 0x000fd00000000000 */
[----:B------:R-:W-:Y:S02]  /*0a50*/  DFMA R2, R22, R2, R12 ;  /* 0x000000021602722b */ /* 0x000fe4000000000c */
[----:B------:R-:W-:-:S08]  /*0a60*/  DADD R12, R30, R10 ;  /* 0x000000001e0c7229 */ /* 0x000fd0000000000a */
[----:B------:R-:W-:-:S08]  /*0a70*/  DFMA R26, R2, 0.5, R12 ;  /* 0x3fe00000021a782b */ /* 0x000fd0000000000c */
[----:B------:R-:W-:Y:S02]  /*0a80*/  DFMA R12, R16, R26, R32 ;  /* 0x0000001a100c722b */ /* 0x000fe40000000020 */
[----:B------:R-:W-:Y:S01]  /*0a90*/  DADD R32, R10, R2 ;  /* 0x000000000a207229 */ /* 0x000fe20000000002 */
[----:B------:R-:W0:Y:S05]  /*0aa0*/  F2F.F32.F64 R26, R26 ;  /* 0x0000001a001a7310 */ /* 0x000e2a0000301000 */
[----:B------:R-:W-:-:S08]  /*0ab0*/  DADD R30, -R30, R12 ;  /* 0x000000001e1e7229 */ /* 0x000fd0000000010c */
[----:B------:R-:W-:-:S08]  /*0ac0*/  DMUL R30, R6, R30 ;  /* 0x0000001e061e7228 */ /* 0x000fd00000000000 */
[----:B------:R-:W-:Y:S02]  /*0ad0*/  DFMA R32, R20, R32, R30 ;  /* 0x000000201420722b */ /* 0x000fe4000000001e */
[----:B----4-:R-:W-:-:S06]  /*0ae0*/  DMUL R30, R8, R28 ;  /* 0x0000001c081e7228 */ /* 0x010fcc0000000000 */
[----:B------:R-:W-:-:S08]  /*0af0*/  DADD R10, -R10, R32 ;  /* 0x000000000a0a7229 */ /* 0x000fd00000000120 */
[----:B------:R-:W-:-:S08]  /*0b00*/  DMUL R10, R4, R10 ;  /* 0x0000000a040a7228 */ /* 0x000fd00000000000 */
[----:B------:R-:W-:Y:S02]  /*0b10*/  DFMA R10, R22, R2, R10 ;  /* 0x00000002160a722b */ /* 0x000fe4000000000a */
[----:B------:R-:W-:-:S08]  /*0b20*/  DADD R2, R12, R32 ;  /* 0x000000000c027229 */ /* 0x000fd00000000020 */
[----:B------:R-:W-:-:S08]  /*0b30*/  DFMA R28, R10, 0.5, R2 ;  /* 0x3fe000000a1c782b */ /* 0x000fd00000000002 */
[----:B------:R-:W-:Y:S02]  /*0b40*/  DFMA R2, R16, R28, R30 ;  /* 0x0000001c1002722b */ /* 0x000fe4000000001e */
[----:B------:R-:W-:Y:S01]  /*0b50*/  DADD R30, R32, R10 ;  /* 0x00000000201e7229 */ /* 0x000fe2000000000a */
[----:B------:R-:W1:Y:S05]  /*0b60*/  F2F.F32.F64 R29, R28 ;  /* 0x0000001c001d7310 */ /* 0x000e6a0000301000 */
[----:B------:R-:W-:-:S08]  /*0b70*/  DADD R12, -R12, R2 ;  /* 0x000000000c0c7229 */ /* 0x000fd00000000102 */
[----:B------:R-:W-:-:S08]  /*0b80*/  DMUL R12, R6, R12 ;  /* 0x0000000c060c7228 */ /* 0x000fd00000000000 */
[----:B------:R-:W-:Y:S02]  /*0b90*/  DFMA R30, R20, R30, R12 ;  /* 0x0000001e141e722b */ /* 0x000fe4000000000c */
[----:B------:R-:W-:-:S06]  /*0ba0*/  DMUL R12, R8, R18 ;  /* 0x00000012080c7228 */ /* 0x000fcc0000000000 */
[----:B------:R-:W-:-:S08]  /*0bb0*/  DADD R32, -R32, R30 ;  /* 0x0000000020207229 */ /* 0x000fd0000000011e */
[----:B------:R-:W-:-:S08]  /*0bc0*/  DMUL R32, R4, R32 ;  /* 0x0000002004207228 */ /* 0x000fd00000000000 */
[----:B------:R-:W-:Y:S02]  /*0bd0*/  DFMA R32, R22, R10, R32 ;  /* 0x0000000a1620722b */ /* 0x000fe40000000020 */
[----:B------:R-:W-:-:S08]  /*0be0*/  DADD R10, R2, R30 ;  /* 0x00000000020a7229 */ /* 0x000fd0000000001e */
[----:B------:R-:W-:-:S08]  /*0bf0*/  DFMA R18, R32, 0.5, R10 ;  /* 0x3fe000002012782b */ /* 0x000fd0000000000a */
[----:B------:R-:W-:Y:S02]  /*0c00*/  DFMA R10, R16, R18, R12 ;  /* 0x00000012100a722b */ /* 0x000fe4000000000c */
[----:B------:R-:W-:Y:S01]  /*0c10*/  DADD R12, R30, R32 ;  /* 0x000000001e0c7229 */ /* 0x000fe20000000020 */
[----:B------:R-:W2:Y:S01]  /*0c20*/  LDC.64 R16, c[0x0][0x3b0] ;  /* 0x0000ec00ff107b82 */ /* 0x000ea20000000a00 */
[----:B------:R-:W3:Y:S04]  /*0c30*/  F2F.F32.F64 R19, R18 ;  /* 0x0000001200137310 */ /* 0x000ee80000301000 */
[----:B------:R-:W-:-:S08]  /*0c40*/  DADD R2, -R2, R10 ;  /* 0x0000000002027229 */ /* 0x000fd0000000010a */
[----:B------:R-:W-:-:S08]  /*0c50*/  DMUL R2, R6, R2 ;  /* 0x0000000206027228 */ /* 0x000fd00000000000 */
[----:B------:R-:W-:Y:S01]  /*0c60*/  DFMA R12, R20, R12, R2 ;  /* 0x0000000c140c722b */ /* 0x000fe20000000002 */
[----:B--2---:R-:W-:-:S04]  /*0c70*/  IMAD.WIDE R16, R0, 0x4, R16 ;  /* 0x0000000400107825 */ /* 0x004fc800078e0210 */
[----:B------:R-:W-:-:S03]  /*0c80*/  VIADD R0, R0, 0x4 ;  /* 0x0000000400007836 */ /* 0x000fc60000000000 */
[--C-:B------:R-:W-:Y:S01]  /*0c90*/  DADD R30, -R30, R12.reuse ;  /* 0x000000001e1e7229 */ /* 0x100fe2000000010c */
[----:B0-----:R2:W-:Y:S01]  /*0ca0*/  STG.E desc[UR6][R16.64], R26 ;  /* 0x0000001a10007986 */ /* 0x0015e2000c101906 */
[----:B------:R-:W-:-:S03]  /*0cb0*/  DADD R20, R10, R12 ;  /* 0x000000000a147229 */ /* 0x000fc6000000000c */
[----:B-1----:R2:W-:Y:S03]  /*0cc0*/  STG.E desc[UR6][R16.64+0x4], R29 ;  /* 0x0000041d10007986 */ /* 0x0025e6000c101906 */
[----:B------:R-:W-:Y:S01]  /*0cd0*/  DMUL R30, R4, R30 ;  /* 0x0000001e041e7228 */ /* 0x000fe20000000000 */
[----:B---3--:R2:W-:Y:S07]  /*0ce0*/  STG.E desc[UR6][R16.64+0x8], R19 ;  /* 0x0000081310007986 */ /* 0x0085ee000c101906 */
[----:B------:R-:W-:-:S08]  /*0cf0*/  DFMA R2, R22, R32, R30 ;  /* 0x000000201602722b */ /* 0x000fd0000000001e */
[----:B------:R-:W-:-:S10]  /*0d00*/  DFMA R20, R2, 0.5, R20 ;  /* 0x3fe000000214782b */ /* 0x000fd40000000014 */
[----:B------:R-:W0:Y:S02]  /*0d10*/  F2F.F32.F64 R21, R20 ;  /* 0x0000001400157310 */ /* 0x000e240000301000 */
[----:B0-----:R2:W-:Y:S01]  /*0d20*/  STG.E desc[UR6][R16.64+0xc], R21 ;  /* 0x00000c1510007986 */ /* 0x0015e2000c101906 */
[----:B------:R-:W-:Y:S05]  /*0d30*/  @P0 BRA `(.L_x_21) ;  /* 0xfffffff800ec0947 */ /* 0x000fea000383ffff */
[----:B------:R-:W-:Y:S05]  /*0d40*/  EXIT ;  /* 0x000000000000794d */ /* 0x000fea0003800000 */
.L_x_22:
        /* <DEDUP_REMOVED lines=11> */
.L_x_24:


//--------------------- .nv.shared.reserved.0     --------------------------
	.section	.nv.shared.reserved.0,"aw",@nobits
	.weak		__nv_reservedSMEM_offset_0_alias
	.size		__nv_reservedSMEM_offset_0_alias, 0, 64
	.other		__nv_reservedSMEM_offset_0_alias,@"STO_CUDA_RESERVED_SHARED STV_DEFAULT"
__nv_reservedSMEM_offset_0_alias:
	.zero		0
	.zero		64


//--------------------- .nv.constant0.hwma_multi_series_one_param_f32 --------------------------
	.section	.nv.constant0.hwma_multi_series_one_param_f32,"a",@progbits
	.sectionflags	@""
	.align	4
.nv.constant0.hwma_multi_series_one_param_f32:
	.zero		944


//--------------------- .nv.constant0.hwma_batch_f32 --------------------------
	.section	.nv.constant0.hwma_batch_f32,"a",@progbits
	.sectionflags	@""
	.align	4
.nv.constant0.hwma_batch_f32:
	.zero		952


//--------------------- SYMBOLS --------------------------

	.type		.nv.reservedSmem.offset0,@object
	.size		.nv.reservedSmem.offset0,0x4
